//
// Generated by NVIDIA NVVM Compiler
//
// Compiler Build ID: CL-36424714
// Cuda compilation tools, release 13.0, V13.0.88
// Based on NVVM 20.0.0
//

.version 9.0
.target sm_100
.address_size 64

	// .globl	_Z22print_obstacles_kernelPhS_S_Pfffffffiii

.visible .entry _Z22print_obstacles_kernelPhS_S_Pfffffffiii(
	.param .u64 .ptr .align 1 _Z22print_obstacles_kernelPhS_S_Pfffffffiii_param_0,
	.param .u64 .ptr .align 1 _Z22print_obstacles_kernelPhS_S_Pfffffffiii_param_1,
	.param .u64 .ptr .align 1 _Z22print_obstacles_kernelPhS_S_Pfffffffiii_param_2,
	.param .u64 .ptr .align 1 _Z22print_obstacles_kernelPhS_S_Pfffffffiii_param_3,
	.param .f32 _Z22print_obstacles_kernelPhS_S_Pfffffffiii_param_4,
	.param .f32 _Z22print_obstacles_kernelPhS_S_Pfffffffiii_param_5,
	.param .f32 _Z22print_obstacles_kernelPhS_S_Pfffffffiii_param_6,
	.param .f32 _Z22print_obstacles_kernelPhS_S_Pfffffffiii_param_7,
	.param .f32 _Z22print_obstacles_kernelPhS_S_Pfffffffiii_param_8,
	.param .f32 _Z22print_obstacles_kernelPhS_S_Pfffffffiii_param_9,
	.param .u32 _Z22print_obstacles_kernelPhS_S_Pfffffffiii_param_10,
	.param .u32 _Z22print_obstacles_kernelPhS_S_Pfffffffiii_param_11,
	.param .u32 _Z22print_obstacles_kernelPhS_S_Pfffffffiii_param_12
)
{
	.reg .pred 	%p<18>;
	.reg .b16 	%rs<4>;
	.reg .b32 	%r<29>;
	.reg .b32 	%f<44>;
	.reg .b64 	%rd<22>;
	.reg .b64 	%fd<11>;

	ld.param.u64 	%rd7, [_Z22print_obstacles_kernelPhS_S_Pfffffffiii_param_0];
	ld.param.f32 	%f7, [_Z22print_obstacles_kernelPhS_S_Pfffffffiii_param_5];
	ld.param.f32 	%f8, [_Z22print_obstacles_kernelPhS_S_Pfffffffiii_param_6];
	ld.param.f32 	%f10, [_Z22print_obstacles_kernelPhS_S_Pfffffffiii_param_8];
	ld.param.u32 	%r13, [_Z22print_obstacles_kernelPhS_S_Pfffffffiii_param_10];
	ld.param.u32 	%r14, [_Z22print_obstacles_kernelPhS_S_Pfffffffiii_param_11];
	ld.param.u32 	%r15, [_Z22print_obstacles_kernelPhS_S_Pfffffffiii_param_12];
	cvta.to.global.u64 	%rd1, %rd7;
	mov.u32 	%r16, %ctaid.y;
	add.s32 	%r1, %r16, 1;
	setp.ge.s32 	%p2, %r1, %r15;
	@%p2 bra 	$L__BB0_13;
	mov.u32 	%r27, %ctaid.x;
	setp.ge.s32 	%p3, %r27, %r14;
	@%p3 bra 	$L__BB0_13;
	ld.param.f32 	%f42, [_Z22print_obstacles_kernelPhS_S_Pfffffffiii_param_7];
	ld.param.f32 	%f41, [_Z22print_obstacles_kernelPhS_S_Pfffffffiii_param_4];
	ld.param.u64 	%rd21, [_Z22print_obstacles_kernelPhS_S_Pfffffffiii_param_3];
	ld.param.u64 	%rd20, [_Z22print_obstacles_kernelPhS_S_Pfffffffiii_param_2];
	cvt.rn.f32.u32 	%f12, %r15;
	cvt.rn.f32.s32 	%f13, %r14;
	div.rn.f32 	%f14, %f13, %f12;
	cvt.rn.f32.u32 	%f1, %r1;
	mul.f32 	%f15, %f14, %f1;
	cvt.f64.f32 	%fd1, %f15;
	cvt.f64.f32 	%fd2, %f14;
	fma.rn.f64 	%fd3, %fd2, 0d3FE0000000000000, %fd1;
	cvt.rzi.s32.f64 	%r3, %fd3;
	mov.u32 	%r4, %tid.x;
	mul.f32 	%f2, %f8, %f42;
	mov.u32 	%r5, %ntid.x;
	mov.f32 	%f16, 0f40900000;
	sub.f32 	%f3, %f16, %f41;
	cvt.f64.f32 	%fd4, %f41;
	mov.f64 	%fd5, 0d3FB999999999999A;
	sub.f64 	%fd6, %fd5, %fd4;
	cvt.rn.f32.f64 	%f4, %fd6;
	cvta.to.global.u64 	%rd2, %rd20;
	cvta.to.global.u64 	%rd3, %rd21;
$L__BB0_3:
	mad.lo.s32 	%r17, %r27, %r14, %r3;
	mul.lo.s32 	%r7, %r17, 3;
	cvt.s64.s32 	%rd8, %r7;
	add.s64 	%rd9, %rd2, %rd8;
	ld.global.u8 	%r18, [%rd9];
	ld.global.u8 	%r19, [%rd9+1];
	ld.global.u8 	%r20, [%rd9+2];
	add.s32 	%r21, %r19, %r18;
	or.b32  	%r22, %r21, %r20;
	setp.ne.s32 	%p4, %r22, 0;
	@%p4 bra 	$L__BB0_13;
	ld.param.u64 	%rd19, [_Z22print_obstacles_kernelPhS_S_Pfffffffiii_param_1];
	setp.ge.s32 	%p5, %r4, %r13;
	cvta.to.global.u64 	%rd11, %rd19;
	add.s64 	%rd12, %rd11, %rd8;
	ld.global.u8 	%rs1, [%rd12];
	setp.lt.u16 	%p6, %rs1, 17;
	or.pred  	%p7, %p6, %p5;
	@%p7 bra 	$L__BB0_12;
	ld.param.f32 	%f43, [_Z22print_obstacles_kernelPhS_S_Pfffffffiii_param_9];
	mul.lo.s32 	%r8, %r27, %r13;
	cvt.rn.f32.s32 	%f17, %r27;
	sub.f32 	%f18, %f17, %f43;
	neg.f32 	%f19, %f18;
	mul.f32 	%f5, %f8, %f19;
	mov.u32 	%r28, %r4;
$L__BB0_6:
	add.s32 	%r10, %r28, %r8;
	mul.wide.s32 	%rd13, %r10, 4;
	add.s64 	%rd14, %rd3, %rd13;
	ld.global.f32 	%f20, [%rd14];
	cvt.rzi.s32.f32 	%r23, %f20;
	setp.ne.s32 	%p8, %r23, %r1;
	@%p8 bra 	$L__BB0_11;
	cvt.rn.f32.s32 	%f21, %r28;
	sub.f32 	%f22, %f21, %f10;
	add.f32 	%f23, %f22, %f1;
	add.f32 	%f24, %f22, %f23;
	mul.f32 	%f25, %f8, %f24;
	cvt.f64.f32 	%fd7, %f25;
	sub.f32 	%f26, %f23, %f22;
	cvt.f64.f32 	%fd8, %f26;
	add.f64 	%fd9, %fd8, %fd8;
	div.rn.f64 	%fd10, %fd7, %fd9;
	cvt.rn.f32.f64 	%f27, %fd10;
	div.rn.f32 	%f28, %f5, %f26;
	div.rn.f32 	%f29, %f2, %f26;
	cos.approx.f32 	%f30, %f7;
	mul.f32 	%f31, %f28, %f30;
	sin.approx.f32 	%f32, %f7;
	mul.f32 	%f33, %f29, %f32;
	sub.f32 	%f34, %f31, %f33;
	mul.f32 	%f35, %f28, %f32;
	fma.rn.f32 	%f36, %f29, %f30, %f35;
	mul.f32 	%f37, %f34, %f34;
	fma.rn.f32 	%f38, %f27, %f27, %f37;
	fma.rn.f32 	%f39, %f36, %f36, %f38;
	sqrt.rn.f32 	%f40, %f39;
	setp.geu.f32 	%p9, %f40, 0f41200000;
	setp.gt.f32 	%p10, %f34, %f4;
	setp.lt.f32 	%p11, %f34, %f3;
	and.pred  	%p1, %p10, %p11;
	not.pred 	%p13, %p1;
	or.pred  	%p14, %p9, %p13;
	@%p14 bra 	$L__BB0_9;
	mul.lo.s32 	%r25, %r10, 3;
	cvt.s64.s32 	%rd17, %r25;
	add.s64 	%rd18, %rd1, %rd17;
	mov.b16 	%rs3, 255;
	st.global.u8 	[%rd18], %rs3;
	bra.uni 	$L__BB0_11;
$L__BB0_9:
	@%p13 bra 	$L__BB0_11;
	mul.lo.s32 	%r24, %r10, 3;
	cvt.s64.s32 	%rd15, %r24;
	add.s64 	%rd16, %rd1, %rd15;
	mov.b16 	%rs2, 255;
	st.global.u8 	[%rd16+1], %rs2;
$L__BB0_11:
	add.s32 	%r28, %r28, %r5;
	setp.lt.s32 	%p16, %r28, %r13;
	@%p16 bra 	$L__BB0_6;
$L__BB0_12:
	mov.u32 	%r26, %nctaid.x;
	add.s32 	%r27, %r27, %r26;
	setp.lt.s32 	%p17, %r27, %r14;
	@%p17 bra 	$L__BB0_3;
$L__BB0_13:
	ret;

}


// ===== COMPILED SASS (sm_100) =====

	.target	sm_100

	.elftype	@"ET_EXEC"


//--------------------- .note.nv.tkinfo           --------------------------
	.section	.note.nv.tkinfo,"",@"SHT_NOTE"
	.sectionflags	@"SHF_NOTE_NV_TKINFO"
	.tkinfo
        /*0018*/ 	.word	0x00000002
        /*0030*/ 	.string	""
        /*0030*/ 	.string	"ptxas"
        /*0030*/ 	.string	"Cuda compilation tools, release 13.0, V13.0.88"
        /*0030*/ 	.string	"Build cuda_13.0.r13.0/compiler.36424714_0"
        /*0030*/ 	.string	"-arch sm_100 -m 64 "



//--------------------- .note.nv.cuinfo           --------------------------
	.section	.note.nv.cuinfo,"",@"SHT_NOTE"
	.sectionflags	@"SHF_NOTE_NV_CUINFO"
        /*0018*/ 	.short	0x0002
        /*001a*/ 	.short	0x0064
        /*001c*/ 	.short	0x0082
	.zero		2


//--------------------- .nv.info                  --------------------------
	.section	.nv.info,"",@"SHT_CUDA_INFO"
	.align	4


	//----- nvinfo : EIATTR_REGCOUNT
	.align		4
        /*0000*/ 	.byte	0x04, 0x2f
        /*0002*/ 	.short	(.L_1 - .L_0)
	.align		4
.L_0:
        /*0004*/ 	.word	index@(_Z22print_obstacles_kernelPhS_S_Pfffffffiii)
        /*0008*/ 	.word	0x00000026


	//----- nvinfo : EIATTR_FRAME_SIZE
	.align		4
.L_1:
        /*000c*/ 	.byte	0x04, 0x11
        /*000e*/ 	.short	(.L_3 - .L_2)
	.align		4
.L_2:
        /*0010*/ 	.word	index@($__internal_2_$__cuda_sm3x_div_rn_noftz_f32_slowpath)
        /*0014*/ 	.word	0x00000000


	//----- nvinfo : EIATTR_FRAME_SIZE
	.align		4
.L_3:
        /*0018*/ 	.byte	0x04, 0x11
        /*001a*/ 	.short	(.L_5 - .L_4)
	.align		4
.L_4:
        /*001c*/ 	.word	index@($__internal_1_$__cuda_sm20_sqrt_rn_f32_slowpath)
        /*0020*/ 	.word	0x00000000


	//----- nvinfo : EIATTR_FRAME_SIZE
	.align		4
.L_5:
        /*0024*/ 	.byte	0x04, 0x11
        /*0026*/ 	.short	(.L_7 - .L_6)
	.align		4
.L_6:
        /*0028*/ 	.word	index@($__internal_0_$__cuda_sm20_div_rn_f64_full)
        /*002c*/ 	.word	0x00000000


	//----- nvinfo : EIATTR_FRAME_SIZE
	.align		4
.L_7:
        /*0030*/ 	.byte	0x04, 0x11
        /*0032*/ 	.short	(.L_9 - .L_8)
	.align		4
.L_8:
        /*0034*/ 	.word	index@(_Z22print_obstacles_kernelPhS_S_Pfffffffiii)
        /*0038*/ 	.word	0x00000000


	//----- nvinfo : EIATTR_MIN_STACK_SIZE
	.align		4
.L_9:
        /*003c*/ 	.byte	0x04, 0x12
        /*003e*/ 	.short	(.L_11 - .L_10)
	.align		4
.L_10:
        /*0040*/ 	.word	index@(_Z22print_obstacles_kernelPhS_S_Pfffffffiii)
        /*0044*/ 	.word	0x00000000
.L_11:


//--------------------- .nv.compat                --------------------------
	.section	.nv.compat,"",@"SHT_CUDA_COMPAT_INFO"
	.align	4
        /*0000*/ 	.byte	0x02, 0x09, 0x00, 0x00, 0x02, 0x02, 0x01, 0x00, 0x02, 0x05, 0x05, 0x00, 0x03, 0x07, 0x01, 0x01
        /*0010*/ 	.byte	0x02, 0x03, 0x00, 0x00, 0x02, 0x06, 0x01, 0x00, 0x04, 0x0b, 0x08, 0x00, 0x01, 0x00, 0x00, 0x00
        /*0020*/ 	.byte	0x00, 0x00, 0x00, 0x00


//--------------------- .nv.info._Z22print_obstacles_kernelPhS_S_Pfffffffiii --------------------------
	.section	.nv.info._Z22print_obstacles_kernelPhS_S_Pfffffffiii,"",@"SHT_CUDA_INFO"
	.sectionflags	@""
	.align	4


	//----- nvinfo : EIATTR_CUDA_API_VERSION
	.align		4
        /*0000*/ 	.byte	0x04, 0x37
        /*0002*/ 	.short	(.L_13 - .L_12)
.L_12:
        /*0004*/ 	.word	0x00000082


	//----- nvinfo : EIATTR_KPARAM_INFO
	.align		4
.L_13:
        /*0008*/ 	.byte	0x04, 0x17
        /*000a*/ 	.short	(.L_15 - .L_14)
.L_14:
        /*000c*/ 	.word	0x00000000
        /*0010*/ 	.short	0x000c
        /*0012*/ 	.short	0x0040
        /*0014*/ 	.byte	0x00, 0xf0, 0x11, 0x00


	//----- nvinfo : EIATTR_KPARAM_INFO
	.align		4
.L_15:
        /*0018*/ 	.byte	0x04, 0x17
        /*001a*/ 	.short	(.L_17 - .L_16)
.L_16:
        /*001c*/ 	.word	0x00000000
        /*0020*/ 	.short	0x000b
        /*0022*/ 	.short	0x003c
        /*0024*/ 	.byte	0x00, 0xf0, 0x11, 0x00


	//----- nvinfo : EIATTR_KPARAM_INFO
	.align		4
.L_17:
        /*0028*/ 	.byte	0x04, 0x17
        /*002a*/ 	.short	(.L_19 - .L_18)
.L_18:
        /*002c*/ 	.word	0x00000000
        /*0030*/ 	.short	0x000a
        /*0032*/ 	.short	0x0038
        /*0034*/ 	.byte	0x00, 0xf0, 0x11, 0x00


	//----- nvinfo : EIATTR_KPARAM_INFO
	.align		4
.L_19:
        /*0038*/ 	.byte	0x04, 0x17
        /*003a*/ 	.short	(.L_21 - .L_20)
.L_20:
        /*003c*/ 	.word	0x00000000
        /*0040*/ 	.short	0x0009
        /*0042*/ 	.short	0x0034
        /*0044*/ 	.byte	0x00, 0xf0, 0x11, 0x00


	//----- nvinfo : EIATTR_KPARAM_INFO
	.align		4
.L_21:
        /*0048*/ 	.byte	0x04, 0x17
        /*004a*/ 	.short	(.L_23 - .L_22)
.L_22:
        /*004c*/ 	.word	0x00000000
        /*0050*/ 	.short	0x0008
        /*0052*/ 	.short	0x0030
        /*0054*/ 	.byte	0x00, 0xf0, 0x11, 0x00


	//----- nvinfo : EIATTR_KPARAM_INFO
	.align		4
.L_23:
        /*0058*/ 	.byte	0x04, 0x17
        /*005a*/ 	.short	(.L_25 - .L_24)
.L_24:
        /*005c*/ 	.word	0x00000000
        /*0060*/ 	.short	0x0007
        /*0062*/ 	.short	0x002c
        /*0064*/ 	.byte	0x00, 0xf0, 0x11, 0x00


	//----- nvinfo : EIATTR_KPARAM_INFO
	.align		4
.L_25:
        /*0068*/ 	.byte	0x04, 0x17
        /*006a*/ 	.short	(.L_27 - .L_26)
.L_26:
        /*006c*/ 	.word	0x00000000
        /*0070*/ 	.short	0x0006
        /*0072*/ 	.short	0x0028
        /*0074*/ 	.byte	0x00, 0xf0, 0x11, 0x00


	//----- nvinfo : EIATTR_KPARAM_INFO
	.align		4
.L_27:
        /*0078*/ 	.byte	0x04, 0x17
        /*007a*/ 	.short	(.L_29 - .L_28)
.L_28:
        /*007c*/ 	.word	0x00000000
        /*0080*/ 	.short	0x0005
        /*0082*/ 	.short	0x0024
        /*0084*/ 	.byte	0x00, 0xf0, 0x11, 0x00


	//----- nvinfo : EIATTR_KPARAM_INFO
	.align		4
.L_29:
        /*0088*/ 	.byte	0x04, 0x17
        /*008a*/ 	.short	(.L_31 - .L_30)
.L_30:
        /*008c*/ 	.word	0x00000000
        /*0090*/ 	.short	0x0004
        /*0092*/ 	.short	0x0020
        /*0094*/ 	.byte	0x00, 0xf0, 0x11, 0x00


	//----- nvinfo : EIATTR_KPARAM_INFO
	.align		4
.L_31:
        /*0098*/ 	.byte	0x04, 0x17
        /*009a*/ 	.short	(.L_33 - .L_32)
.L_32:
        /*009c*/ 	.word	0x00000000
        /*00a0*/ 	.short	0x0003
        /*00a2*/ 	.short	0x0018
        /*00a4*/ 	.byte	0x00, 0xf5, 0x21, 0x00


	//----- nvinfo : EIATTR_KPARAM_INFO
	.align		4
.L_33:
        /*00a8*/ 	.byte	0x04, 0x17
        /*00aa*/ 	.short	(.L_35 - .L_34)
.L_34:
        /*00ac*/ 	.word	0x00000000
        /*00b0*/ 	.short	0x0002
        /*00b2*/ 	.short	0x0010
        /*00b4*/ 	.byte	0x00, 0xf5, 0x21, 0x00


	//----- nvinfo : EIATTR_KPARAM_INFO
	.align		4
.L_35:
        /*00b8*/ 	.byte	0x04, 0x17
        /*00ba*/ 	.short	(.L_37 - .L_36)
.L_36:
        /*00bc*/ 	.word	0x00000000
        /*00c0*/ 	.short	0x0001
        /*00c2*/ 	.short	0x0008
        /*00c4*/ 	.byte	0x00, 0xf5, 0x21, 0x00


	//----- nvinfo : EIATTR_KPARAM_INFO
	.align		4
.L_37:
        /*00c8*/ 	.byte	0x04, 0x17
        /*00ca*/ 	.short	(.L_39 - .L_38)
.L_38:
        /*00cc*/ 	.word	0x00000000
        /*00d0*/ 	.short	0x0000
        /*00d2*/ 	.short	0x0000
        /*00d4*/ 	.byte	0x00, 0xf5, 0x21, 0x00


	//----- nvinfo : EIATTR_SPARSE_MMA_MASK
	.align		4
.L_39:
        /*00d8*/ 	.byte	0x03, 0x50
        /*00da*/ 	.short	0x0000


	//----- nvinfo : EIATTR_MAXREG_COUNT
	.align		4
        /*00dc*/ 	.byte	0x03, 0x1b
        /*00de*/ 	.short	0x00ff


	//----- nvinfo : EIATTR_MERCURY_ISA_VERSION
	.align		4
        /*00e0*/ 	.byte	0x03, 0x5f
        /*00e2*/ 	.short	0x0101


	//----- nvinfo : EIATTR_VRC_CTA_INIT_COUNT
	.align		4
        /*00e4*/ 	.byte	0x02, 0x4a
	.zero		1
	.zero		1


	//----- nvinfo : EIATTR_EXIT_INSTR_OFFSETS
	.align		4
        /*00e8*/ 	.byte	0x04, 0x1c
        /*00ea*/ 	.short	(.L_41 - .L_40)


	//   ....[0]....
.L_40:
        /*00ec*/ 	.word	0x00000050


	//   ....[1]....
        /*00f0*/ 	.word	0x00000090


	//   ....[2]....
        /*00f4*/ 	.word	0x00000360


	//   ....[3]....
        /*00f8*/ 	.word	0x00000be0


	//----- nvinfo : EIATTR_CRS_STACK_SIZE
	.align		4
.L_41:
        /*00fc*/ 	.byte	0x04, 0x1e
        /*00fe*/ 	.short	(.L_43 - .L_42)
.L_42:
        /*0100*/ 	.word	0x00000000


	//----- nvinfo : EIATTR_CBANK_PARAM_SIZE
	.align		4
.L_43:
        /*0104*/ 	.byte	0x03, 0x19
        /*0106*/ 	.short	0x0044


	//----- nvinfo : EIATTR_PARAM_CBANK
	.align		4
        /*0108*/ 	.byte	0x04, 0x0a
        /*010a*/ 	.short	(.L_45 - .L_44)
	.align		4
.L_44:
        /*010c*/ 	.word	index@(.nv.constant0._Z22print_obstacles_kernelPhS_S_Pfffffffiii)
        /*0110*/ 	.short	0x0380
        /*0112*/ 	.short	0x0044


	//----- nvinfo : EIATTR_SW_WAR
	.align		4
.L_45:
        /*0114*/ 	.byte	0x04, 0x36
        /*0116*/ 	.short	(.L_47 - .L_46)
.L_46:
        /*0118*/ 	.word	0x00000008
.L_47:


//--------------------- .nv.callgraph             --------------------------
	.section	.nv.callgraph,"",@"SHT_CUDA_CALLGRAPH"
	.align	4
	.sectionentsize	8
	.align		4
        /*0000*/ 	.word	0x00000000
	.align		4
        /*0004*/ 	.word	0xffffffff
	.align		4
        /*0008*/ 	.word	0x00000000
	.align		4
        /*000c*/ 	.word	0xfffffffe
	.align		4
        /*0010*/ 	.word	0x00000000
	.align		4
        /*0014*/ 	.word	0xfffffffd
	.align		4
        /*0018*/ 	.word	0x00000000
	.align		4
        /*001c*/ 	.word	0xfffffffc


//--------------------- .text._Z22print_obstacles_kernelPhS_S_Pfffffffiii --------------------------
	.section	.text._Z22print_obstacles_kernelPhS_S_Pfffffffiii,"ax",@progbits
	.align	128
        .global         _Z22print_obstacles_kernelPhS_S_Pfffffffiii
        .type           _Z22print_obstacles_kernelPhS_S_Pfffffffiii,@function
        .size           _Z22print_obstacles_kernelPhS_S_Pfffffffiii,(.L_x_36 - _Z22print_obstacles_kernelPhS_S_Pfffffffiii)
        .other          _Z22print_obstacles_kernelPhS_S_Pfffffffiii,@"STO_CUDA_ENTRY STV_DEFAULT"
_Z22print_obstacles_kernelPhS_S_Pfffffffiii:
.text._Z22print_obstacles_kernelPhS_S_Pfffffffiii:
[----:B------:R-:W-:Y:S08]  /*0000*/  LDC R1, c[0x0][0x37c] ;  /* 0x0000df00ff017b82 */ /* 0x000ff00000000800 */
[----:B------:R-:W0:Y:S08]  /*0010*/  S2UR UR4, SR_CTAID.Y ;  /* 0x00000000000479c3 */ /* 0x000e300000002600 */
[----:B------:R-:W1:Y:S01]  /*0020*/  LDC R33, c[0x0][0x3c0] ;  /* 0x0000f000ff217b82 */ /* 0x000e620000000800 */
[----:B0-----:R-:W-:-:S06]  /*0030*/  UIADD3 UR4, UPT, UPT, UR4, 0x1, URZ ;  /* 0x0000000104047890 */ /* 0x001fcc000fffe0ff */
[----:B-1----:R-:W-:-:S13]  /*0040*/  ISETP.LE.AND P0, PT, R33, UR4, PT ;  /* 0x0000000421007c0c */ /* 0x002fda000bf03270 */
[----:B------:R-:W-:Y:S05]  /*0050*/  @P0 EXIT ;  /* 0x000000000000094d */ /* 0x000fea0003800000 */
[----:B------:R-:W0:Y:S08]  /*0060*/  S2UR UR5, SR_CTAID.X ;  /* 0x00000000000579c3 */ /* 0x000e300000002500 */
[----:B------:R-:W0:Y:S02]  /*0070*/  LDC R0, c[0x0][0x3bc] ;  /* 0x0000ef00ff007b82 */ /* 0x000e240000000800 */
[----:B0-----:R-:W-:-:S13]  /*0080*/  ISETP.LE.AND P0, PT, R0, UR5, PT ;  /* 0x0000000500007c0c */ /* 0x001fda000bf03270 */
[----:B------:R-:W-:Y:S05]  /*0090*/  @P0 EXIT ;  /* 0x000000000000094d */ /* 0x000fea0003800000 */
[----:B------:R-:W-:Y:S02]  /*00a0*/  I2FP.F32.U32 R33, R33 ;  /* 0x0000002100217245 */ /* 0x000fe40000201000 */
[----:B------:R-:W-:Y:S02]  /*00b0*/  I2FP.F32.S32 R0, R0 ;  /* 0x0000000000007245 */ /* 0x000fe40000201400 */
[----:B------:R-:W0:Y:S08]  /*00c0*/  MUFU.RCP R2, R33 ;  /* 0x0000002100027308 */ /* 0x000e300000001000 */
[----:B------:R-:W1:Y:S01]  /*00d0*/  FCHK P0, R0, R33 ;  /* 0x0000002100007302 */ /* 0x000e620000000000 */
[----:B0-----:R-:W-:-:S04]  /*00e0*/  FFMA R3, -R33, R2, 1 ;  /* 0x3f80000021037423 */ /* 0x001fc80000000102 */
[----:B------:R-:W-:-:S04]  /*00f0*/  FFMA R3, R2, R3, R2 ;  /* 0x0000000302037223 */ /* 0x000fc80000000002 */
[----:B------:R-:W-:-:S04]  /*0100*/  FFMA R2, R0, R3, RZ ;  /* 0x0000000300027223 */ /* 0x000fc800000000ff */
[----:B------:R-:W-:-:S04]  /*0110*/  FFMA R4, -R33, R2, R0 ;  /* 0x0000000221047223 */ /* 0x000fc80000000100 */
[----:B------:R-:W-:Y:S01]  /*0120*/  FFMA R4, R3, R4, R2 ;  /* 0x0000000403047223 */ /* 0x000fe20000000002 */
[----:B-1----:R-:W-:Y:S06]  /*0130*/  @!P0 BRA `(.L_x_0) ;  /* 0x0000000000108947 */ /* 0x002fec0003800000 */
[----:B------:R-:W-:Y:S01]  /*0140*/  IMAD.MOV.U32 R3, RZ, RZ, R0 ;  /* 0x000000ffff037224 */ /* 0x000fe200078e0000 */
[----:B------:R-:W-:-:S07]  /*0150*/  MOV R4, 0x170 ;  /* 0x0000017000047802 */ /* 0x000fce0000000f00 */
[----:B------:R-:W-:Y:S05]  /*0160*/  CALL.REL.NOINC `($__internal_2_$__cuda_sm3x_div_rn_noftz_f32_slowpath) ;  /* 0x0000001000687944 */ /* 0x000fea0003c00000 */
[----:B------:R-:W-:-:S07]  /*0170*/  IMAD.MOV.U32 R4, RZ, RZ, R3 ;  /* 0x000000ffff047224 */ /* 0x000fce00078e0003 */
.L_x_0:
[----:B------:R-:W0:Y:S01]  /*0180*/  LDC R14, c[0x0][0x3a0] ;  /* 0x0000e800ff0e7b82 */ /* 0x000e220000000800 */
[----:B------:R-:W-:Y:S01]  /*0190*/  I2FP.F32.U32 R5, UR4 ;  /* 0x0000000400057c45 */ /* 0x000fe20008201000 */
[----:B------:R-:W-:Y:S01]  /*01a0*/  F2F.F64.F32 R8, R4 ;  /* 0x0000000400087310 */ /* 0x000fe20000201800 */
[----:B------:R-:W1:Y:S01]  /*01b0*/  S2R R6, SR_TID.X ;  /* 0x0000000000067919 */ /* 0x000e620000002100 */
[----:B------:R-:W-:Y:S01]  /*01c0*/  UMOV UR8, 0x9999999a ;  /* 0x9999999a00087882 */ /* 0x000fe20000000000 */
[----:B------:R-:W-:Y:S01]  /*01d0*/  UMOV UR9, 0x3fb99999 ;  /* 0x3fb9999900097882 */ /* 0x000fe20000000000 */
[----:B------:R-:W-:Y:S01]  /*01e0*/  FMUL R0, R5, R4 ;  /* 0x0000000405007220 */ /* 0x000fe20000400000 */
[----:B------:R-:W2:Y:S01]  /*01f0*/  LDCU UR7, c[0x0][0x360] ;  /* 0x00006c00ff0777ac */ /* 0x000ea20008000800 */
[----:B------:R-:W3:Y:S02]  /*0200*/  LDC.64 R12, c[0x0][0x3a8] ;  /* 0x0000ea00ff0c7b82 */ /* 0x000ee40000000a00 */
[----:B------:R-:W4:Y:S08]  /*0210*/  F2F.F64.F32 R2, R0 ;  /* 0x0000000000027310 */ /* 0x000f300000201800 */
[----:B0-----:R-:W0:Y:S01]  /*0220*/  F2F.F64.F32 R10, R14 ;  /* 0x0000000e000a7310 */ /* 0x001e220000201800 */
[----:B----4-:R-:W-:Y:S01]  /*0230*/  DFMA R2, R8, 0.5, R2 ;  /* 0x3fe000000802782b */ /* 0x010fe20000000002 */
[----:B------:R-:W-:-:S06]  /*0240*/  FADD R9, -R14, 4.5 ;  /* 0x409000000e097421 */ /* 0x000fcc0000000100 */
[----:B------:R4:W1:Y:S01]  /*0250*/  F2I.F64.TRUNC R7, R2 ;  /* 0x0000000200077311 */ /* 0x000862000030d100 */
[----:B---3--:R-:W-:Y:S01]  /*0260*/  FMUL R0, R12, R13 ;  /* 0x0000000d0c007220 */ /* 0x008fe20000400000 */
[----:B0-----:R-:W-:Y:S01]  /*0270*/  DADD R10, -R10, UR8 ;  /* 0x000000080a0a7e29 */ /* 0x001fe20008000100 */
[----:B------:R-:W0:Y:S05]  /*0280*/  LDCU.64 UR8, c[0x0][0x358] ;  /* 0x00006b00ff0877ac */ /* 0x000e2a0008000a00 */
[----:B--2---:R4:W3:Y:S05]  /*0290*/  F2F.F32.F64 R8, R10 ;  /* 0x0000000a00087310 */ /* 0x0048ea0000301000 */
.L_x_15:
[----:B-1--4-:R-:W1:Y:S01]  /*02a0*/  LDC R2, c[0x0][0x3bc] ;  /* 0x0000ef00ff027b82 */ /* 0x012e620000000800 */
[----:B------:R-:W2:Y:S01]  /*02b0*/  LDCU.64 UR10, c[0x0][0x390] ;  /* 0x00007200ff0a77ac */ /* 0x000ea20008000a00 */
[----:B-1----:R-:W-:-:S04]  /*02c0*/  IMAD R2, R2, UR5, R7 ;  /* 0x0000000502027c24 */ /* 0x002fc8000f8e0207 */
[----:B------:R-:W-:-:S05]  /*02d0*/  IMAD R12, R2, 0x3, RZ ;  /* 0x00000003020c7824 */ /* 0x000fca00078e02ff */
[----:B------:R-:W-:Y:S02]  /*02e0*/  SHF.R.S32.HI R13, RZ, 0x1f, R12 ;  /* 0x0000001fff0d7819 */ /* 0x000fe4000001140c */
[----:B--2---:R-:W-:-:S04]  /*02f0*/  IADD3 R2, P0, PT, R12, UR10, RZ ;  /* 0x0000000a0c027c10 */ /* 0x004fc8000ff1e0ff */
[----:B0-----:R-:W-:-:S05]  /*0300*/  IADD3.X R3, PT, PT, R13, UR11, RZ, P0, !PT ;  /* 0x0000000b0d037c10 */ /* 0x001fca00087fe4ff */
[----:B0-----:R-:W2:Y:S04]  /*0310*/  LDG.E.U8 R4, desc[UR8][R2.64] ;  /* 0x0000000802047981 */ /* 0x001ea8000c1e1100 */
[----:B------:R-:W2:Y:S04]  /*0320*/  LDG.E.U8 R11, desc[UR8][R2.64+0x1] ;  /* 0x00000108020b7981 */ /* 0x000ea8000c1e1100 */
[----:B------:R-:W4:Y:S01]  /*0330*/  LDG.E.U8 R10, desc[UR8][R2.64+0x2] ;  /* 0x00000208020a7981 */ /* 0x000f22000c1e1100 */
[----:B--2---:R-:W-:-:S05]  /*0340*/  IMAD.IADD R11, R4, 0x1, R11 ;  /* 0x00000001040b7824 */ /* 0x004fca00078e020b */
[----:B----4-:R-:W-:-:S13]  /*0350*/  LOP3.LUT P0, RZ, R11, R10, RZ, 0xfc, !PT ;  /* 0x0000000a0bff7212 */ /* 0x010fda000780fcff */
[----:B------:R-:W-:Y:S05]  /*0360*/  @P0 EXIT ;  /* 0x000000000000094d */ /* 0x000fea0003800000 */
[----:B------:R-:W0:Y:S01]  /*0370*/  LDCU.64 UR10, c[0x0][0x388] ;  /* 0x00007100ff0a77ac */ /* 0x000e220008000a00 */
[----:B------:R-:W1:Y:S01]  /*0380*/  LDCU UR6, c[0x0][0x3b8] ;  /* 0x00007700ff0677ac */ /* 0x000e620008000800 */
[----:B------:R-:W2:Y:S01]  /*0390*/  LDCU UR13, c[0x0][0x3b8] ;  /* 0x00007700ff0d77ac */ /* 0x000ea20008000800 */
[----:B------:R-:W4:Y:S01]  /*03a0*/  LDCU UR12, c[0x0][0x3a8] ;  /* 0x00007500ff0c77ac */ /* 0x000f220008000800 */
[----:B0-----:R-:W-:Y:S01]  /*03b0*/  IADD3 R2, P0, PT, R12, UR10, RZ ;  /* 0x0000000a0c027c10 */ /* 0x001fe2000ff1e0ff */
[----:B------:R-:W0:Y:S03]  /*03c0*/  LDCU UR10, c[0x0][0x3b0] ;  /* 0x00007600ff0a77ac */ /* 0x000e260008000800 */
[----:B------:R-:W-:-:S05]  /*03d0*/  IADD3.X R3, PT, PT, R13, UR11, RZ, P0, !PT ;  /* 0x0000000b0d037c10 */ /* 0x000fca00087fe4ff */
[----:B------:R-:W5:Y:S01]  /*03e0*/  LDG.E.U8 R2, desc[UR8][R2.64] ;  /* 0x0000000802027981 */ /* 0x000f62000c1e1100 */
[----:B-1----:R-:W-:Y:S01]  /*03f0*/  ISETP.GE.AND P0, PT, R6, UR6, PT ;  /* 0x0000000606007c0c */ /* 0x002fe2000bf06270 */
[----:B------:R-:W-:Y:S03]  /*0400*/  BSSY.RECONVERGENT B1, `(.L_x_1) ;  /* 0x0000078000017945 */ /* 0x000fe60003800200 */
[----:B-----5:R-:W-:-:S13]  /*0410*/  ISETP.LT.U32.OR P0, PT, R2, 0x11, P0 ;  /* 0x000000110200780c */ /* 0x020fda0000701470 */
[----:B0-2-4-:R-:W-:Y:S05]  /*0420*/  @P0 BRA `(.L_x_2) ;  /* 0x0000000400d40947 */ /* 0x015fea0003800000 */
[----:B------:R-:W0:Y:S01]  /*0430*/  LDCU UR6, c[0x0][0x3b4] ;  /* 0x00007680ff0677ac */ /* 0x000e220008000800 */
[----:B------:R-:W1:Y:S01]  /*0440*/  LDC R10, c[0x0][0x3b8] ;  /* 0x0000ee00ff0a7b82 */ /* 0x000e620000000800 */
[----:B------:R-:W-:Y:S01]  /*0450*/  I2FP.F32.S32 R2, UR5 ;  /* 0x0000000500027c45 */ /* 0x000fe20008201400 */
[----:B------:R-:W-:Y:S01]  /*0460*/  IMAD.MOV.U32 R29, RZ, RZ, R6 ;  /* 0x000000ffff1d7224 */ /* 0x000fe200078e0006 */
[----:B------:R-:W2:Y:S05]  /*0470*/  LDCU UR11, c[0x0][0x3a8] ;  /* 0x00007500ff0b77ac */ /* 0x000eaa0008000800 */
[----:B------:R-:W4:Y:S08]  /*0480*/  LDC R11, c[0x0][0x3a4] ;  /* 0x0000e900ff0b7b82 */ /* 0x000f300000000800 */
[----:B------:R-:W1:Y:S01]  /*0490*/  LDC.64 R12, c[0x0][0x398] ;  /* 0x0000e600ff0c7b82 */ /* 0x000e620000000a00 */
[----:B0-----:R-:W-:-:S04]  /*04a0*/  FADD R2, R2, -UR6 ;  /* 0x8000000602027e21 */ /* 0x001fc80008000000 */
[----:B--2---:R-:W-:-:S07]  /*04b0*/  FMUL R2, R2, -UR11 ;  /* 0x8000000b02027c20 */ /* 0x004fce0008400000 */
.L_x_14:
[----:B-1----:R-:W-:-:S04]  /*04c0*/  IMAD R31, R10, UR5, R29 ;  /* 0x000000050a1f7c24 */ /* 0x002fc8000f8e021d */
[----:B0-----:R-:W-:-:S06]  /*04d0*/  IMAD.WIDE R14, R31, 0x4, R12 ;  /* 0x000000041f0e7825 */ /* 0x001fcc00078e020c */
[----:B------:R-:W2:Y:S01]  /*04e0*/  LDG.E R14, desc[UR8][R14.64] ;  /* 0x000000080e0e7981 */ /* 0x000ea2000c1e1900 */
[----:B------:R-:W-:Y:S01]  /*04f0*/  BSSY.RECONVERGENT B0, `(.L_x_3) ;  /* 0x0000065000007945 */ /* 0x000fe20003800200 */
[----:B--2---:R-:W0:Y:S02]  /*0500*/  F2I.TRUNC.NTZ R3, R14 ;  /* 0x0000000e00037305 */ /* 0x004e24000020f100 */
[----:B0-----:R-:W-:-:S13]  /*0510*/  ISETP.NE.AND P0, PT, R3, UR4, PT ;  /* 0x0000000403007c0c */ /* 0x001fda000bf05270 */
[----:B------:R-:W-:Y:S05]  /*0520*/  @P0 BRA `(.L_x_4) ;  /* 0x0000000400840947 */ /* 0x000fea0003800000 */
[----:B------:R-:W-:Y:S01]  /*0530*/  I2FP.F32.S32 R3, R29 ;  /* 0x0000001d00037245 */ /* 0x000fe20000201400 */
[----:B------:R-:W-:Y:S01]  /*0540*/  IMAD.MOV.U32 R14, RZ, RZ, 0x1 ;  /* 0x00000001ff0e7424 */ /* 0x000fe200078e00ff */
[----:B------:R-:W-:Y:S03]  /*0550*/  BSSY.RECONVERGENT B2, `(.L_x_5) ;  /* 0x000001a000027945 */ /* 0x000fe60003800200 */
[----:B------:R-:W-:-:S04]  /*0560*/  FADD R4, R3, -UR10 ;  /* 0x8000000a03047e21 */ /* 0x000fc80008000000 */
[----:B------:R-:W-:-:S04]  /*0570*/  FADD R3, R5, R4 ;  /* 0x0000000405037221 */ /* 0x000fc80000000000 */
[C-C-:B------:R-:W-:Y:S01]  /*0580*/  FADD R33, -R4.reuse, R3.reuse ;  /* 0x0000000304217221 */ /* 0x140fe20000000100 */
[----:B------:R-:W-:-:S03]  /*0590*/  FADD R3, R4, R3 ;  /* 0x0000000304037221 */ /* 0x000fc60000000000 */
[----:B------:R-:W0:Y:S01]  /*05a0*/  F2F.F64.F32 R16, R33 ;  /* 0x0000002100107310 */ /* 0x000e220000201800 */
[----:B------:R-:W-:Y:S01]  /*05b0*/  FMUL R3, R3, UR12 ;  /* 0x0000000c03037c20 */ /* 0x000fe20008400000 */
[----:B0-----:R-:W-:-:S06]  /*05c0*/  DADD R16, R16, R16 ;  /* 0x0000000010107229 */ /* 0x001fcc0000000010 */
[----:B------:R-:W0:Y:S02]  /*05d0*/  MUFU.RCP64H R15, R17 ;  /* 0x00000011000f7308 */ /* 0x000e240000001800 */
[----:B0-----:R-:W-:-:S08]  /*05e0*/  DFMA R18, -R16, R14, 1 ;  /* 0x3ff000001012742b */ /* 0x001fd0000000010e */
[----:B------:R-:W-:-:S08]  /*05f0*/  DFMA R18, R18, R18, R18 ;  /* 0x000000121212722b */ /* 0x000fd00000000012 */
[----:B------:R-:W-:Y:S02]  /*0600*/  DFMA R14, R14, R18, R14 ;  /* 0x000000120e0e722b */ /* 0x000fe4000000000e */
[----:B------:R-:W0:Y:S06]  /*0610*/  F2F.F64.F32 R18, R3 ;  /* 0x0000000300127310 */ /* 0x000e2c0000201800 */
[----:B------:R-:W-:-:S08]  /*0620*/  DFMA R20, -R16, R14, 1 ;  /* 0x3ff000001014742b */ /* 0x000fd0000000010e */
[----:B------:R-:W-:Y:S01]  /*0630*/  DFMA R14, R14, R20, R14 ;  /* 0x000000140e0e722b */ /* 0x000fe2000000000e */
[----:B0-----:R-:W-:-:S07]  /*0640*/  FSETP.GEU.AND P1, PT, |R19|, 6.5827683646048100446e-37, PT ;  /* 0x036000001300780b */ /* 0x001fce0003f2e200 */
[----:B------:R-:W-:-:S08]  /*0650*/  DMUL R20, R18, R14 ;  /* 0x0000000e12147228 */ /* 0x000fd00000000000 */
[----:B------:R-:W-:-:S08]  /*0660*/  DFMA R22, -R16, R20, R18 ;  /* 0x000000141016722b */ /* 0x000fd00000000112 */
[----:B------:R-:W-:-:S10]  /*0670*/  DFMA R14, R14, R22, R20 ;  /* 0x000000160e0e722b */ /* 0x000fd40000000014 */
[----:B------:R-:W-:-:S05]  /*0680*/  FFMA R4, RZ, R17, R15 ;  /* 0x00000011ff047223 */ /* 0x000fca000000000f */
[----:B------:R-:W-:-:S13]  /*0690*/  FSETP.GT.AND P0, PT, |R4|, 1.469367938527859385e-39, PT ;  /* 0x001000000400780b */ /* 0x000fda0003f04200 */
[----:B------:R-:W-:Y:S05]  /*06a0*/  @P0 BRA P1, `(.L_x_6) ;  /* 0x0000000000100947 */ /* 0x000fea0000800000 */
[----:B------:R-:W-:-:S07]  /*06b0*/  MOV R4, 0x6d0 ;  /* 0x000006d000047802 */ /* 0x000fce0000000f00 */
[----:B---34-:R-:W-:Y:S05]  /*06c0*/  CALL.REL.NOINC `($__internal_0_$__cuda_sm20_div_rn_f64_full) ;  /* 0x0000000400487944 */ /* 0x018fea0003c00000 */
[----:B------:R-:W-:Y:S02]  /*06d0*/  IMAD.MOV.U32 R14, RZ, RZ, R22 ;  /* 0x000000ffff0e7224 */ /* 0x000fe400078e0016 */
[----:B------:R-:W-:-:S07]  /*06e0*/  IMAD.MOV.U32 R15, RZ, RZ, R23 ;  /* 0x000000ffff0f7224 */ /* 0x000fce00078e0017 */
.L_x_6:
[----:B------:R-:W-:Y:S05]  /*06f0*/  BSYNC.RECONVERGENT B2 ;  /* 0x0000000000027941 */ /* 0x000fea0003800200 */
.L_x_5:
[----:B------:R-:W0:Y:S01]  /*0700*/  MUFU.RCP R4, R33 ;  /* 0x0000002100047308 */ /* 0x000e220000001000 */
[----:B------:R-:W-:Y:S07]  /*0710*/  BSSY.RECONVERGENT B2, `(.L_x_7) ;  /* 0x000000d000027945 */ /* 0x000fee0003800200 */
[----:B------:R-:W1:Y:S08]  /*0720*/  FCHK P0, R2, R33 ;  /* 0x0000002102007302 */ /* 0x000e700000000000 */
[----:B------:R2:W1:Y:S01]  /*0730*/  F2F.F32.F64 R14, R14 ;  /* 0x0000000e000e7310 */ /* 0x0004620000301000 */
[----:B0-----:R-:W-:-:S04]  /*0740*/  FFMA R3, -R33, R4, 1 ;  /* 0x3f80000021037423 */ /* 0x001fc80000000104 */
[----:B------:R-:W-:-:S04]  /*0750*/  FFMA R3, R4, R3, R4 ;  /* 0x0000000304037223 */ /* 0x000fc80000000004 */
[----:B------:R-:W-:-:S04]  /*0760*/  FFMA R16, R2, R3, RZ ;  /* 0x0000000302107223 */ /* 0x000fc800000000ff */
[----:B------:R-:W-:-:S04]  /*0770*/  FFMA R4, -R33, R16, R2 ;  /* 0x0000001021047223 */ /* 0x000fc80000000102 */
[----:B------:R-:W-:Y:S01]  /*0780*/  FFMA R16, R3, R4, R16 ;  /* 0x0000000403107223 */ /* 0x000fe20000000010 */
[----:B-12---:R-:W-:Y:S06]  /*0790*/  @!P0 BRA `(.L_x_8) ;  /* 0x0000000000108947 */ /* 0x006fec0003800000 */
[----:B------:R-:W-:Y:S01]  /*07a0*/  IMAD.MOV.U32 R3, RZ, RZ, R2 ;  /* 0x000000ffff037224 */ /* 0x000fe200078e0002 */
[----:B------:R-:W-:-:S07]  /*07b0*/  MOV R4, 0x7d0 ;  /* 0x000007d000047802 */ /* 0x000fce0000000f00 */
[----:B---34-:R-:W-:Y:S05]  /*07c0*/  CALL.REL.NOINC `($__internal_2_$__cuda_sm3x_div_rn_noftz_f32_slowpath) ;  /* 0x0000000800d07944 */ /* 0x018fea0003c00000 */
[----:B------:R-:W-:-:S07]  /*07d0*/  IMAD.MOV.U32 R16, RZ, RZ, R3 ;  /* 0x000000ffff107224 */ /* 0x000fce00078e0003 */
.L_x_8:
[----:B------:R-:W-:Y:S05]  /*07e0*/  BSYNC.RECONVERGENT B2 ;  /* 0x0000000000027941 */ /* 0x000fea0003800200 */
.L_x_7:
[----:B------:R-:W0:Y:S01]  /*07f0*/  MUFU.RCP R4, R33 ;  /* 0x0000002100047308 */ /* 0x000e220000001000 */
[----:B------:R-:W-:Y:S07]  /*0800*/  BSSY.RECONVERGENT B2, `(.L_x_9) ;  /* 0x000000b000027945 */ /* 0x000fee0003800200 */
        /* <DEDUP_REMOVED lines=9> */
[----:B---34-:R-:W-:Y:S05]  /*08a0*/  CALL.REL.NOINC `($__internal_2_$__cuda_sm3x_div_rn_noftz_f32_slowpath) ;  /* 0x0000000800987944 */ /* 0x018fea0003c00000 */
.L_x_10:
[----:B------:R-:W-:Y:S05]  /*08b0*/  BSYNC.RECONVERGENT B2 ;  /* 0x0000000000027941 */ /* 0x000fea0003800200 */
.L_x_9:
[----:B----4-:R-:W-:Y:S01]  /*08c0*/  FMUL.RZ R18, R11, 0.15915493667125701904 ;  /* 0x3e22f9830b127820 */ /* 0x010fe2000040c000 */
[----:B------:R-:W-:Y:S03]  /*08d0*/  BSSY.RECONVERGENT B2, `(.L_x_11) ;  /* 0x0000015000027945 */ /* 0x000fe60003800200 */
[----:B------:R-:W0:Y:S08]  /*08e0*/  MUFU.SIN R17, R18 ;  /* 0x0000001200117308 */ /* 0x000e300000000400 */
[----:B------:R-:W1:Y:S01]  /*08f0*/  MUFU.COS R15, R18 ;  /* 0x00000012000f7308 */ /* 0x000e620000000000 */
[----:B0-----:R-:W-:-:S04]  /*0900*/  FMUL R4, R17, R3 ;  /* 0x0000000311047220 */ /* 0x001fc80000400000 */
[-C--:B-1----:R-:W-:Y:S01]  /*0910*/  FFMA R4, R15, R16.reuse, -R4 ;  /* 0x000000100f047223 */ /* 0x082fe20000000804 */
[----:B------:R-:W-:-:S03]  /*0920*/  FMUL R16, R17, R16 ;  /* 0x0000001011107220 */ /* 0x000fc60000400000 */
[----:B------:R-:W-:Y:S01]  /*0930*/  FMUL R17, R4, R4 ;  /* 0x0000000404117220 */ /* 0x000fe20000400000 */
[----:B------:R-:W-:-:S03]  /*0940*/  FFMA R16, R15, R3, R16 ;  /* 0x000000030f107223 */ /* 0x000fc60000000010 */
[----:B------:R-:W-:-:S04]  /*0950*/  FFMA R17, R14, R14, R17 ;  /* 0x0000000e0e117223 */ /* 0x000fc80000000011 */
[----:B------:R-:W-:-:S04]  /*0960*/  FFMA R14, R16, R16, R17 ;  /* 0x00000010100e7223 */ /* 0x000fc80000000011 */
[----:B------:R-:W-:Y:S01]  /*0970*/  VIADD R3, R14, 0xf3000000 ;  /* 0xf30000000e037836 */ /* 0x000fe20000000000 */
[----:B------:R0:W1:Y:S04]  /*0980*/  MUFU.RSQ R15, R14 ;  /* 0x0000000e000f7308 */ /* 0x0000680000001400 */
[----:B------:R-:W-:-:S13]  /*0990*/  ISETP.GT.U32.AND P0, PT, R3, 0x727fffff, PT ;  /* 0x727fffff0300780c */ /* 0x000fda0003f04070 */
[----:B01----:R-:W-:Y:S05]  /*09a0*/  @!P0 BRA `(.L_x_12) ;  /* 0x00000000000c8947 */ /* 0x003fea0003800000 */
[----:B------:R-:W-:-:S07]  /*09b0*/  MOV R19, 0x9d0 ;  /* 0x000009d000137802 */ /* 0x000fce0000000f00 */
[----:B---3--:R-:W-:Y:S05]  /*09c0*/  CALL.REL.NOINC `($__internal_1_$__cuda_sm20_sqrt_rn_f32_slowpath) ;  /* 0x0000000400f47944 */ /* 0x008fea0003c00000 */
[----:B------:R-:W-:Y:S05]  /*09d0*/  BRA `(.L_x_13) ;  /* 0x0000000000107947 */ /* 0x000fea0003800000 */
.L_x_12:
[----:B------:R-:W-:Y:S01]  /*09e0*/  FMUL.FTZ R3, R14, R15 ;  /* 0x0000000f0e037220 */ /* 0x000fe20000410000 */
[----:B------:R-:W-:-:S03]  /*09f0*/  FMUL.FTZ R15, R15, 0.5 ;  /* 0x3f0000000f0f7820 */ /* 0x000fc60000410000 */
[----:B------:R-:W-:-:S04]  /*0a00*/  FFMA R14, -R3, R3, R14 ;  /* 0x00000003030e7223 */ /* 0x000fc8000000010e */
[----:B------:R-:W-:-:S07]  /*0a10*/  FFMA R3, R14, R15, R3 ;  /* 0x0000000f0e037223 */ /* 0x000fce0000000003 */
.L_x_13:
[----:B------:R-:W-:Y:S05]  /*0a20*/  BSYNC.RECONVERGENT B2 ;  /* 0x0000000000027941 */ /* 0x000fea0003800200 */
.L_x_11:
[----:B------:R-:W-:-:S04]  /*0a30*/  FSETP.GEU.AND P0, PT, R4, R9, PT ;  /* 0x000000090400720b */ /* 0x000fc80003f0e000 */
[----:B---3--:R-:W-:Y:S01]  /*0a40*/  FSETP.GT.AND P0, PT, R4, R8, !P0 ;  /* 0x000000080400720b */ /* 0x008fe20004704000 */
[----:B------:R-:W-:-:S03]  /*0a50*/  IMAD.MOV.U32 R4, RZ, RZ, 0xff ;  /* 0x000000ffff047424 */ /* 0x000fc600078e00ff */
[----:B------:R-:W-:-:S13]  /*0a60*/  FSETP.GEU.OR P1, PT, R3, 10, !P0 ;  /* 0x412000000300780b */ /* 0x000fda000472e400 */
[----:B------:R-:W0:Y:S01]  /*0a70*/  @!P1 LDC.64 R14, c[0x0][0x380] ;  /* 0x0000e000ff0e9b82 */ /* 0x000e220000000a00 */
[----:B------:R-:W-:-:S05]  /*0a80*/  @!P1 IMAD R3, R31, 0x3, RZ ;  /* 0x000000031f039824 */ /* 0x000fca00078e02ff */
[----:B0-----:R-:W-:-:S04]  /*0a90*/  @!P1 IADD3 R14, P2, PT, R3, R14, RZ ;  /* 0x0000000e030e9210 */ /* 0x001fc80007f5e0ff */
[----:B------:R-:W-:Y:S02]  /*0aa0*/  @!P1 LEA.HI.X.SX32 R15, R3, R15, 0x1, P2 ;  /* 0x0000000f030f9211 */ /* 0x000fe400010f0eff */
[----:B------:R-:W-:-:S05]  /*0ab0*/  @!P1 PRMT R3, R4, 0x7610, R3 ;  /* 0x0000761004039816 */ /* 0x000fca0000000003 */
[----:B------:R0:W-:Y:S01]  /*0ac0*/  @!P1 STG.E.U8 desc[UR8][R14.64], R3 ;  /* 0x000000030e009986 */ /* 0x0001e2000c101108 */
[----:B------:R-:W-:Y:S05]  /*0ad0*/  @!P1 BRA `(.L_x_4) ;  /* 0x0000000000189947 */ /* 0x000fea0003800000 */
[----:B0-----:R-:W0:Y:S01]  /*0ae0*/  @P0 LDC.64 R14, c[0x0][0x380] ;  /* 0x0000e000ff0e0b82 */ /* 0x001e220000000a00 */
[----:B------:R-:W-:Y:S02]  /*0af0*/  @P0 IMAD R31, R31, 0x3, RZ ;  /* 0x000000031f1f0824 */ /* 0x000fe400078e02ff */
[----:B------:R-:W-:-:S03]  /*0b00*/  IMAD.MOV.U32 R3, RZ, RZ, 0xff ;  /* 0x000000ffff037424 */ /* 0x000fc600078e00ff */
[----:B0-----:R-:W-:-:S04]  /*0b10*/  @P0 IADD3 R14, P1, PT, R31, R14, RZ ;  /* 0x0000000e1f0e0210 */ /* 0x001fc80007f3e0ff */
[----:B------:R-:W-:-:S05]  /*0b20*/  @P0 LEA.HI.X.SX32 R15, R31, R15, 0x1, P1 ;  /* 0x0000000f1f0f0211 */ /* 0x000fca00008f0eff */
[----:B------:R1:W-:Y:S04]  /*0b30*/  @P0 STG.E.U8 desc[UR8][R14.64+0x1], R3 ;  /* 0x000001030e000986 */ /* 0x0003e8000c101108 */
.L_x_4:
[----:B------:R-:W-:Y:S05]  /*0b40*/  BSYNC.RECONVERGENT B0 ;  /* 0x0000000000007941 */ /* 0x000fea0003800200 */
.L_x_3:
[----:B------:R-:W-:-:S05]  /*0b50*/  VIADD R29, R29, UR7 ;  /* 0x000000071d1d7c36 */ /* 0x000fca0008000000 */
[----:B------:R-:W-:-:S13]  /*0b60*/  ISETP.GE.AND P0, PT, R29, UR13, PT ;  /* 0x0000000d1d007c0c */ /* 0x000fda000bf06270 */
[----:B------:R-:W-:Y:S05]  /*0b70*/  @!P0 BRA `(.L_x_14) ;  /* 0xfffffff800508947 */ /* 0x000fea000383ffff */
.L_x_2:
[----:B------:R-:W-:Y:S05]  /*0b80*/  BSYNC.RECONVERGENT B1 ;  /* 0x0000000000017941 */ /* 0x000fea0003800200 */
.L_x_1:
[----:B------:R-:W2:Y:S01]  /*0b90*/  LDCU UR6, c[0x0][0x370] ;  /* 0x00006e00ff0677ac */ /* 0x000ea20008000800 */
[----:B------:R-:W5:Y:S01]  /*0ba0*/  LDCU UR10, c[0x0][0x3bc] ;  /* 0x00007780ff0a77ac */ /* 0x000f620008000800 */
[----:B--2---:R-:W-:-:S04]  /*0bb0*/  UIADD3 UR5, UPT, UPT, UR6, UR5, URZ ;  /* 0x0000000506057290 */ /* 0x004fc8000fffe0ff */
[----:B-----5:R-:W-:-:S09]  /*0bc0*/  UISETP.GE.AND UP0, UPT, UR5, UR10, UPT ;  /* 0x0000000a0500728c */ /* 0x020fd2000bf06270 */
[----:B------:R-:W-:Y:S05]  /*0bd0*/  BRA.U !UP0, `(.L_x_15) ;  /* 0xfffffff508b07547 */ /* 0x000fea000b83ffff */
[----:B------:R-:W-:Y:S05]  /*0be0*/  EXIT ;  /* 0x000000000000794d */ /* 0x000fea0003800000 */
        .weak           $__internal_0_$__cuda_sm20_div_rn_f64_full
        .type           $__internal_0_$__cuda_sm20_div_rn_f64_full,@function
        .size           $__internal_0_$__cuda_sm20_div_rn_f64_full,($__internal_1_$__cuda_sm20_sqrt_rn_f32_slowpath - $__internal_0_$__cuda_sm20_div_rn_f64_full)
$__internal_0_$__cuda_sm20_div_rn_f64_full:
[C---:B------:R-:W-:Y:S01]  /*0bf0*/  FSETP.GEU.AND P0, PT, |R17|.reuse, 1.469367938527859385e-39, PT ;  /* 0x001000001100780b */ /* 0x040fe20003f0e200 */
[----:B------:R-:W-:Y:S01]  /*0c00*/  IMAD.MOV.U32 R20, RZ, RZ, 0x1 ;  /* 0x00000001ff147424 */ /* 0x000fe200078e00ff */
[----:B------:R-:W-:Y:S01]  /*0c10*/  LOP3.LUT R14, R17, 0x800fffff, RZ, 0xc0, !PT ;  /* 0x800fffff110e7812 */ /* 0x000fe200078ec0ff */
[----:B------:R-:W-:Y:S01]  /*0c20*/  BSSY.RECONVERGENT B3, `(.L_x_16) ;  /* 0x0000054000037945 */ /* 0x000fe20003800200 */
[C---:B------:R-:W-:Y:S02]  /*0c30*/  FSETP.GEU.AND P2, PT, |R19|.reuse, 1.469367938527859385e-39, PT ;  /* 0x001000001300780b */ /* 0x040fe40003f4e200 */
[----:B------:R-:W-:Y:S01]  /*0c40*/  LOP3.LUT R15, R14, 0x3ff00000, RZ, 0xfc, !PT ;  /* 0x3ff000000e0f7812 */ /* 0x000fe200078efcff */
[----:B------:R-:W-:Y:S01]  /*0c50*/  IMAD.MOV.U32 R14, RZ, RZ, R16 ;  /* 0x000000ffff0e7224 */ /* 0x000fe200078e0010 */
[----:B------:R-:W-:Y:S02]  /*0c60*/  LOP3.LUT R28, R19, 0x7ff00000, RZ, 0xc0, !PT ;  /* 0x7ff00000131c7812 */ /* 0x000fe400078ec0ff */
[----:B------:R-:W-:-:S03]  /*0c70*/  LOP3.LUT R35, R17, 0x7ff00000, RZ, 0xc0, !PT ;  /* 0x7ff0000011237812 */ /* 0x000fc600078ec0ff */
[----:B------:R-:W-:Y:S01]  /*0c80*/  @!P0 DMUL R14, R16, 8.98846567431157953865e+307 ;  /* 0x7fe00000100e8828 */ /* 0x000fe20000000000 */
[C---:B------:R-:W-:Y:S01]  /*0c90*/  ISETP.GE.U32.AND P1, PT, R28.reuse, R35, PT ;  /* 0x000000231c00720c */ /* 0x040fe20003f26070 */
[----:B------:R-:W-:Y:S02]  /*0ca0*/  IMAD.MOV.U32 R30, RZ, RZ, R28 ;  /* 0x000000ffff1e7224 */ /* 0x000fe400078e001c */
[----:B------:R-:W-:Y:S01]  /*0cb0*/  @!P2 LOP3.LUT R3, R17, 0x7ff00000, RZ, 0xc0, !PT ;  /* 0x7ff000001103a812 */ /* 0x000fe200078ec0ff */
[----:B------:R-:W-:Y:S01]  /*0cc0*/  @!P2 IMAD.MOV.U32 R24, RZ, RZ, RZ ;  /* 0x000000ffff18a224 */ /* 0x000fe200078e00ff */
[----:B------:R-:W0:Y:S02]  /*0cd0*/  MUFU.RCP64H R21, R15 ;  /* 0x0000000f00157308 */ /* 0x000e240000001800 */
[----:B------:R-:W-:Y:S01]  /*0ce0*/  @!P2 ISETP.GE.U32.AND P3, PT, R28, R3, PT ;  /* 0x000000031c00a20c */ /* 0x000fe20003f66070 */
[----:B------:R-:W-:Y:S01]  /*0cf0*/  IMAD.MOV.U32 R3, RZ, RZ, 0x1ca00000 ;  /* 0x1ca00000ff037424 */ /* 0x000fe200078e00ff */
[----:B------:R-:W-:-:S04]  /*0d00*/  @!P0 LOP3.LUT R35, R15, 0x7ff00000, RZ, 0xc0, !PT ;  /* 0x7ff000000f238812 */ /* 0x000fc800078ec0ff */
[----:B------:R-:W-:Y:S01]  /*0d10*/  @!P2 SEL R25, R3, 0x63400000, !P3 ;  /* 0x634000000319a807 */ /* 0x000fe20005800000 */
[----:B------:R-:W-:-:S03]  /*0d20*/  VIADD R32, R35, 0xffffffff ;  /* 0xffffffff23207836 */ /* 0x000fc60000000000 */
[----:B------:R-:W-:-:S04]  /*0d30*/  @!P2 LOP3.LUT R25, R25, 0x80000000, R19, 0xf8, !PT ;  /* 0x800000001919a812 */ /* 0x000fc800078ef813 */
[----:B------:R-:W-:Y:S01]  /*0d40*/  @!P2 LOP3.LUT R25, R25, 0x100000, RZ, 0xfc, !PT ;  /* 0x001000001919a812 */ /* 0x000fe200078efcff */
[----:B0-----:R-:W-:-:S08]  /*0d50*/  DFMA R22, R20, -R14, 1 ;  /* 0x3ff000001416742b */ /* 0x001fd0000000080e */
[----:B------:R-:W-:-:S08]  /*0d60*/  DFMA R22, R22, R22, R22 ;  /* 0x000000161616722b */ /* 0x000fd00000000016 */
[----:B------:R-:W-:Y:S01]  /*0d70*/  DFMA R22, R20, R22, R20 ;  /* 0x000000161416722b */ /* 0x000fe20000000014 */
[----:B------:R-:W-:Y:S01]  /*0d80*/  SEL R21, R3, 0x63400000, !P1 ;  /* 0x6340000003157807 */ /* 0x000fe20004800000 */
[----:B------:R-:W-:-:S03]  /*0d90*/  IMAD.MOV.U32 R20, RZ, RZ, R18 ;  /* 0x000000ffff147224 */ /* 0x000fc600078e0012 */
[----:B------:R-:W-:-:S03]  /*0da0*/  LOP3.LUT R21, R21, 0x800fffff, R19, 0xf8, !PT ;  /* 0x800fffff15157812 */ /* 0x000fc600078ef813 */
[----:B------:R-:W-:-:S03]  /*0db0*/  DFMA R26, R22, -R14, 1 ;  /* 0x3ff00000161a742b */ /* 0x000fc6000000080e */
[----:B------:R-:W-:-:S05]  /*0dc0*/  @!P2 DFMA R20, R20, 2, -R24 ;  /* 0x400000001414a82b */ /* 0x000fca0000000818 */
[----:B------:R-:W-:-:S05]  /*0dd0*/  DFMA R26, R22, R26, R22 ;  /* 0x0000001a161a722b */ /* 0x000fca0000000016 */
[----:B------:R-:W-:-:S03]  /*0de0*/  @!P2 LOP3.LUT R30, R21, 0x7ff00000, RZ, 0xc0, !PT ;  /* 0x7ff00000151ea812 */ /* 0x000fc600078ec0ff */
[----:B------:R-:W-:Y:S01]  /*0df0*/  DMUL R22, R26, R20 ;  /* 0x000000141a167228 */ /* 0x000fe20000000000 */
[----:B------:R-:W-:-:S04]  /*0e00*/  IADD3 R24, PT, PT, R30, -0x1, RZ ;  /* 0xffffffff1e187810 */ /* 0x000fc80007ffe0ff */
[----:B------:R-:W-:-:S03]  /*0e10*/  ISETP.GT.U32.AND P0, PT, R24, 0x7feffffe, PT ;  /* 0x7feffffe1800780c */ /* 0x000fc60003f04070 */
[----:B------:R-:W-:Y:S01]  /*0e20*/  DFMA R24, R22, -R14, R20 ;  /* 0x8000000e1618722b */ /* 0x000fe20000000014 */
[----:B------:R-:W-:-:S07]  /*0e30*/  ISETP.GT.U32.OR P0, PT, R32, 0x7feffffe, P0 ;  /* 0x7feffffe2000780c */ /* 0x000fce0000704470 */
[----:B------:R-:W-:-:S06]  /*0e40*/  DFMA R24, R26, R24, R22 ;  /* 0x000000181a18722b */ /* 0x000fcc0000000016 */
[----:B------:R-:W-:Y:S05]  /*0e50*/  @P0 BRA `(.L_x_17) ;  /* 0x00000000006c0947 */ /* 0x000fea0003800000 */
[----:B------:R-:W-:-:S04]  /*0e60*/  LOP3.LUT R19, R17, 0x7ff00000, RZ, 0xc0, !PT ;  /* 0x7ff0000011137812 */ /* 0x000fc800078ec0ff */
[CC--:B------:R-:W-:Y:S02]  /*0e70*/  VIADDMNMX R18, R28.reuse, -R19.reuse, 0xb9600000, !PT ;  /* 0xb96000001c127446 */ /* 0x0c0fe40007800913 */
[----:B------:R-:W-:Y:S02]  /*0e80*/  ISETP.GE.U32.AND P0, PT, R28, R19, PT ;  /* 0x000000131c00720c */ /* 0x000fe40003f06070 */
[----:B------:R-:W-:Y:S02]  /*0e90*/  VIMNMX R18, PT, PT, R18, 0x46a00000, PT ;  /* 0x46a0000012127848 */ /* 0x000fe40003fe0100 */
[----:B------:R-:W-:-:S05]  /*0ea0*/  SEL R3, R3, 0x63400000, !P0 ;  /* 0x6340000003037807 */ /* 0x000fca0004000000 */
[----:B------:R-:W-:Y:S02]  /*0eb0*/  IMAD.IADD R3, R18, 0x1, -R3 ;  /* 0x0000000112037824 */ /* 0x000fe400078e0a03 */
[----:B------:R-:W-:Y:S02]  /*0ec0*/  IMAD.MOV.U32 R18, RZ, RZ, RZ ;  /* 0x000000ffff127224 */ /* 0x000fe400078e00ff */
[----:B------:R-:W-:-:S06]  /*0ed0*/  VIADD R19, R3, 0x7fe00000 ;  /* 0x7fe0000003137836 */ /* 0x000fcc0000000000 */
[----:B------:R-:W-:-:S10]  /*0ee0*/  DMUL R22, R24, R18 ;  /* 0x0000001218167228 */ /* 0x000fd40000000000 */
[----:B------:R-:W-:-:S13]  /*0ef0*/  FSETP.GTU.AND P0, PT, |R23|, 1.469367938527859385e-39, PT ;  /* 0x001000001700780b */ /* 0x000fda0003f0c200 */
[----:B------:R-:W-:Y:S05]  /*0f00*/  @P0 BRA `(.L_x_18) ;  /* 0x0000000000940947 */ /* 0x000fea0003800000 */
[----:B------:R-:W-:Y:S01]  /*0f10*/  DFMA R14, R24, -R14, R20 ;  /* 0x8000000e180e722b */ /* 0x000fe20000000014 */
[----:B------:R-:W-:-:S09]  /*0f20*/  IMAD.MOV.U32 R18, RZ, RZ, RZ ;  /* 0x000000ffff127224 */ /* 0x000fd200078e00ff */
[C---:B------:R-:W-:Y:S02]  /*0f30*/  FSETP.NEU.AND P0, PT, R15.reuse, RZ, PT ;  /* 0x000000ff0f00720b */ /* 0x040fe40003f0d000 */
[----:B------:R-:W-:-:S04]  /*0f40*/  LOP3.LUT R17, R15, 0x80000000, R17, 0x48, !PT ;  /* 0x800000000f117812 */ /* 0x000fc800078e4811 */
[----:B------:R-:W-:-:S07]  /*0f50*/  LOP3.LUT R19, R17, R19, RZ, 0xfc, !PT ;  /* 0x0000001311137212 */ /* 0x000fce00078efcff */
[----:B------:R-:W-:Y:S05]  /*0f60*/  @!P0 BRA `(.L_x_18) ;  /* 0x00000000007c8947 */ /* 0x000fea0003800000 */
[----:B------:R-:W-:Y:S01]  /*0f70*/  IMAD.MOV R15, RZ, RZ, -R3 ;  /* 0x000000ffff0f7224 */ /* 0x000fe200078e0a03 */
[----:B------:R-:W-:Y:S01]  /*0f80*/  DMUL.RP R18, R24, R18 ;  /* 0x0000001218127228 */ /* 0x000fe20000008000 */
[----:B------:R-:W-:Y:S01]  /*0f90*/  IMAD.MOV.U32 R14, RZ, RZ, RZ ;  /* 0x000000ffff0e7224 */ /* 0x000fe200078e00ff */
[----:B------:R-:W-:-:S05]  /*0fa0*/  IADD3 R3, PT, PT, -R3, -0x43300000, RZ ;  /* 0xbcd0000003037810 */ /* 0x000fca0007ffe1ff */
[----:B------:R-:W-:-:S03]  /*0fb0*/  DFMA R14, R22, -R14, R24 ;  /* 0x8000000e160e722b */ /* 0x000fc60000000018 */
[----:B------:R-:W-:-:S07]  /*0fc0*/  LOP3.LUT R17, R19, R17, RZ, 0x3c, !PT ;  /* 0x0000001113117212 */ /* 0x000fce00078e3cff */
[----:B------:R-:W-:-:S04]  /*0fd0*/  FSETP.NEU.AND P0, PT, |R15|, R3, PT ;  /* 0x000000030f00720b */ /* 0x000fc80003f0d200 */
[----:B------:R-:W-:Y:S02]  /*0fe0*/  FSEL R22, R18, R22, !P0 ;  /* 0x0000001612167208 */ /* 0x000fe40004000000 */
[----:B------:R-:W-:Y:S01]  /*0ff0*/  FSEL R23, R17, R23, !P0 ;  /* 0x0000001711177208 */ /* 0x000fe20004000000 */
[----:B------:R-:W-:Y:S06]  /*1000*/  BRA `(.L_x_18) ;  /* 0x0000000000547947 */ /* 0x000fec0003800000 */
.L_x_17:
[----:B------:R-:W-:-:S14]  /*1010*/  DSETP.NAN.AND P0, PT, R18, R18, PT ;  /* 0x000000121200722a */ /* 0x000fdc0003f08000 */
[----:B------:R-:W-:Y:S05]  /*1020*/  @P0 BRA `(.L_x_19) ;  /* 0x0000000000440947 */ /* 0x000fea0003800000 */
[----:B------:R-:W-:-:S14]  /*1030*/  DSETP.NAN.AND P0, PT, R16, R16, PT ;  /* 0x000000101000722a */ /* 0x000fdc0003f08000 */
[----:B------:R-:W-:Y:S05]  /*1040*/  @P0 BRA `(.L_x_20) ;  /* 0x0000000000300947 */ /* 0x000fea0003800000 */
[----:B------:R-:W-:Y:S01]  /*1050*/  ISETP.NE.AND P0, PT, R30, R35, PT ;  /* 0x000000231e00720c */ /* 0x000fe20003f05270 */
[----:B------:R-:W-:Y:S02]  /*1060*/  IMAD.MOV.U32 R22, RZ, RZ, 0x0 ;  /* 0x00000000ff167424 */ /* 0x000fe400078e00ff */
[----:B------:R-:W-:-:S10]  /*1070*/  IMAD.MOV.U32 R23, RZ, RZ, -0x80000 ;  /* 0xfff80000ff177424 */ /* 0x000fd400078e00ff */
[----:B------:R-:W-:Y:S05]  /*1080*/  @!P0 BRA `(.L_x_18) ;  /* 0x0000000000348947 */ /* 0x000fea0003800000 */
[----:B------:R-:W-:Y:S02]  /*1090*/  ISETP.NE.AND P0, PT, R30, 0x7ff00000, PT ;  /* 0x7ff000001e00780c */ /* 0x000fe40003f05270 */
[----:B------:R-:W-:Y:S02]  /*10a0*/  LOP3.LUT R23, R19, 0x80000000, R17, 0x48, !PT ;  /* 0x8000000013177812 */ /* 0x000fe400078e4811 */
[----:B------:R-:W-:-:S13]  /*10b0*/  ISETP.EQ.OR P0, PT, R35, RZ, !P0 ;  /* 0x000000ff2300720c */ /* 0x000fda0004702670 */
[----:B------:R-:W-:Y:S01]  /*10c0*/  @P0 LOP3.LUT R3, R23, 0x7ff00000, RZ, 0xfc, !PT ;  /* 0x7ff0000017030812 */ /* 0x000fe200078efcff */
[----:B------:R-:W-:Y:S02]  /*10d0*/  @!P0 IMAD.MOV.U32 R22, RZ, RZ, RZ ;  /* 0x000000ffff168224 */ /* 0x000fe400078e00ff */
[----:B------:R-:W-:Y:S02]  /*10e0*/  @P0 IMAD.MOV.U32 R22, RZ, RZ, RZ ;  /* 0x000000ffff160224 */ /* 0x000fe400078e00ff */
[----:B------:R-:W-:Y:S01]  /*10f0*/  @P0 IMAD.MOV.U32 R23, RZ, RZ, R3 ;  /* 0x000000ffff170224 */ /* 0x000fe200078e0003 */
[----:B------:R-:W-:Y:S06]  /*1100*/  BRA `(.L_x_18) ;  /* 0x0000000000147947 */ /* 0x000fec0003800000 */
.L_x_20:
[----:B------:R-:W-:Y:S01]  /*1110*/  LOP3.LUT R23, R17, 0x80000, RZ, 0xfc, !PT ;  /* 0x0008000011177812 */ /* 0x000fe200078efcff */
[----:B------:R-:W-:Y:S01]  /*1120*/  IMAD.MOV.U32 R22, RZ, RZ, R16 ;  /* 0x000000ffff167224 */ /* 0x000fe200078e0010 */
[----:B------:R-:W-:Y:S06]  /*1130*/  BRA `(.L_x_18) ;  /* 0x0000000000087947 */ /* 0x000fec0003800000 */
.L_x_19:
[----:B------:R-:W-:Y:S02]  /*1140*/  LOP3.LUT R23, R19, 0x80000, RZ, 0xfc, !PT ;  /* 0x0008000013177812 */ /* 0x000fe400078efcff */
[----:B------:R-:W-:-:S07]  /*1150*/  MOV R22, R18 ;  /* 0x0000001200167202 */ /* 0x000fce0000000f00 */
.L_x_18:
[----:B------:R-:W-:Y:S05]  /*1160*/  BSYNC.RECONVERGENT B3 ;  /* 0x0000000000037941 */ /* 0x000fea0003800200 */
.L_x_16:
[----:B------:R-:W-:Y:S02]  /*1170*/  IMAD.MOV.U32 R14, RZ, RZ, R4 ;  /* 0x000000ffff0e7224 */ /* 0x000fe400078e0004 */
[----:B------:R-:W-:-:S04]  /*1180*/  IMAD.MOV.U32 R15, RZ, RZ, 0x0 ;  /* 0x00000000ff0f7424 */ /* 0x000fc800078e00ff */
[----:B------:R-:W-:Y:S05]  /*1190*/  RET.REL.NODEC R14 `(_Z22print_obstacles_kernelPhS_S_Pfffffffiii) ;  /* 0xffffffec0e987950 */ /* 0x000fea0003c3ffff */
        .weak           $__internal_1_$__cuda_sm20_sqrt_rn_f32_slowpath
        .type           $__internal_1_$__cuda_sm20_sqrt_rn_f32_slowpath,@function
        .size           $__internal_1_$__cuda_sm20_sqrt_rn_f32_slowpath,($__internal_2_$__cuda_sm3x_div_rn_noftz_f32_slowpath - $__internal_1_$__cuda_sm20_sqrt_rn_f32_slowpath)
$__internal_1_$__cuda_sm20_sqrt_rn_f32_slowpath:
[----:B------:R-:W-:-:S13]  /*11a0*/  LOP3.LUT P0, RZ, R14, 0x7fffffff, RZ, 0xc0, !PT ;  /* 0x7fffffff0eff7812 */ /* 0x000fda000780c0ff */
[----:B------:R-:W-:Y:S05]  /*11b0*/  @!P0 BRA `(.L_x_21) ;  /* 0x0000000000448947 */ /* 0x000fea0003800000 */
[----:B------:R-:W-:Y:S01]  /*11c0*/  FSETP.GEU.FTZ.AND P0, PT, R14, RZ, PT ;  /* 0x000000ff0e00720b */ /* 0x000fe20003f1e000 */
[----:B------:R-:W-:-:S12]  /*11d0*/  IMAD.MOV.U32 R3, RZ, RZ, R14 ;  /* 0x000000ffff037224 */ /* 0x000fd800078e000e */
[----:B------:R-:W-:Y:S01]  /*11e0*/  @!P0 IMAD.MOV.U32 R14, RZ, RZ, 0x7fffffff ;  /* 0x7fffffffff0e8424 */ /* 0x000fe200078e00ff */
[----:B------:R-:W-:Y:S06]  /*11f0*/  @!P0 BRA `(.L_x_21) ;  /* 0x0000000000348947 */ /* 0x000fec0003800000 */
[----:B------:R-:W-:-:S13]  /*1200*/  FSETP.GTU.FTZ.AND P0, PT, |R3|, +INF , PT ;  /* 0x7f8000000300780b */ /* 0x000fda0003f1c200 */
[----:B------:R-:W-:Y:S01]  /*1210*/  @P0 FADD.FTZ R14, R3, 1 ;  /* 0x3f800000030e0421 */ /* 0x000fe20000010000 */
[----:B------:R-:W-:Y:S06]  /*1220*/  @P0 BRA `(.L_x_21) ;  /* 0x0000000000280947 */ /* 0x000fec0003800000 */
[----:B------:R-:W-:-:S13]  /*1230*/  FSETP.NEU.FTZ.AND P0, PT, |R3|, +INF , PT ;  /* 0x7f8000000300780b */ /* 0x000fda0003f1d200 */
[----:B------:R-:W-:-:S04]  /*1240*/  @P0 FFMA R15, R3, 1.84467440737095516160e+19, RZ ;  /* 0x5f800000030f0823 */ /* 0x000fc800000000ff */
[----:B------:R-:W0:Y:S02]  /*1250*/  @P0 MUFU.RSQ R14, R15 ;  /* 0x0000000f000e0308 */ /* 0x000e240000001400 */
[----:B0-----:R-:W-:Y:S01]  /*1260*/  @P0 FMUL.FTZ R16, R15, R14 ;  /* 0x0000000e0f100220 */ /* 0x001fe20000410000 */
[----:B------:R-:W-:Y:S01]  /*1270*/  @P0 FMUL.FTZ R18, R14, 0.5 ;  /* 0x3f0000000e120820 */ /* 0x000fe20000410000 */
[----:B------:R-:W-:Y:S02]  /*1280*/  @!P0 IMAD.MOV.U32 R14, RZ, RZ, R3 ;  /* 0x000000ffff0e8224 */ /* 0x000fe400078e0003 */
[----:B------:R-:W-:-:S04]  /*1290*/  @P0 FADD.FTZ R17, -R16, -RZ ;  /* 0x800000ff10110221 */ /* 0x000fc80000010100 */
[----:B------:R-:W-:-:S04]  /*12a0*/  @P0 FFMA R17, R16, R17, R15 ;  /* 0x0000001110110223 */ /* 0x000fc8000000000f */
[----:B------:R-:W-:-:S04]  /*12b0*/  @P0 FFMA R17, R17, R18, R16 ;  /* 0x0000001211110223 */ /* 0x000fc80000000010 */
[----:B------:R-:W-:-:S07]  /*12c0*/  @P0 FMUL.FTZ R14, R17, 2.3283064365386962891e-10 ;  /* 0x2f800000110e0820 */ /* 0x000fce0000410000 */
.L_x_21:
[----:B------:R-:W-:Y:S02]  /*12d0*/  IMAD.MOV.U32 R3, RZ, RZ, R14 ;  /* 0x000000ffff037224 */ /* 0x000fe400078e000e */
[----:B------:R-:W-:Y:S02]  /*12e0*/  IMAD.MOV.U32 R14, RZ, RZ, R19 ;  /* 0x000000ffff0e7224 */ /* 0x000fe400078e0013 */
[----:B------:R-:W-:-:S04]  /*12f0*/  IMAD.MOV.U32 R15, RZ, RZ, 0x0 ;  /* 0x00000000ff0f7424 */ /* 0x000fc800078e00ff */
[----:B------:R-:W-:Y:S05]  /*1300*/  RET.REL.NODEC R14 `(_Z22print_obstacles_kernelPhS_S_Pfffffffiii) ;  /* 0xffffffec0e3c7950 */ /* 0x000fea0003c3ffff */
        .weak           $__internal_2_$__cuda_sm3x_div_rn_noftz_f32_slowpath
        .type           $__internal_2_$__cuda_sm3x_div_rn_noftz_f32_slowpath,@function
        .size           $__internal_2_$__cuda_sm3x_div_rn_noftz_f32_slowpath,(.L_x_36 - $__internal_2_$__cuda_sm3x_div_rn_noftz_f32_slowpath)
$__internal_2_$__cuda_sm3x_div_rn_noftz_f32_slowpath:
[----:B------:R-:W-:Y:S01]  /*1310*/  SHF.R.U32.HI R17, RZ, 0x17, R33 ;  /* 0x00000017ff117819 */ /* 0x000fe20000011621 */
[----:B------:R-:W-:Y:S01]  /*1320*/  BSSY.RECONVERGENT B3, `(.L_x_22) ;  /* 0x0000063000037945 */ /* 0x000fe20003800200 */
[----:B------:R-:W-:Y:S01]  /*1330*/  SHF.R.U32.HI R15, RZ, 0x17, R3 ;  /* 0x00000017ff0f7819 */ /* 0x000fe20000011603 */
[----:B------:R-:W-:Y:S01]  /*1340*/  IMAD.MOV.U32 R18, RZ, RZ, R33 ;  /* 0x000000ffff127224 */ /* 0x000fe200078e0021 */
[----:B------:R-:W-:Y:S02]  /*1350*/  LOP3.LUT R17, R17, 0xff, RZ, 0xc0, !PT ;  /* 0x000000ff11117812 */ /* 0x000fe400078ec0ff */
[----:B------:R-:W-:-:S03]  /*1360*/  LOP3.LUT R21, R15, 0xff, RZ, 0xc0, !PT ;  /* 0x000000ff0f157812 */ /* 0x000fc600078ec0ff */
[----:B------:R-:W-:Y:S02]  /*1370*/  VIADD R20, R17, 0xffffffff ;  /* 0xffffffff11147836 */ /* 0x000fe40000000000 */
[----:B------:R-:W-:-:S03]  /*1380*/  VIADD R19, R21, 0xffffffff ;  /* 0xffffffff15137836 */ /* 0x000fc60000000000 */
[----:B------:R-:W-:-:S04]  /*1390*/  ISETP.GT.U32.AND P0, PT, R20, 0xfd, PT ;  /* 0x000000fd1400780c */ /* 0x000fc80003f04070 */
[----:B------:R-:W-:-:S13]  /*13a0*/  ISETP.GT.U32.OR P0, PT, R19, 0xfd, P0 ;  /* 0x000000fd1300780c */ /* 0x000fda0000704470 */
[----:B------:R-:W-:Y:S01]  /*13b0*/  @!P0 IMAD.MOV.U32 R15, RZ, RZ, RZ ;  /* 0x000000ffff0f8224 */ /* 0x000fe200078e00ff */
[----:B------:R-:W-:Y:S06]  /*13c0*/  @!P0 BRA `(.L_x_23) ;  /* 0x00000000005c8947 */ /* 0x000fec0003800000 */
[----:B------:R-:W-:Y:S02]  /*13d0*/  FSETP.GTU.FTZ.AND P0, PT, |R3|, +INF , PT ;  /* 0x7f8000000300780b */ /* 0x000fe40003f1c200 */
[----:B------:R-:W-:-:S04]  /*13e0*/  FSETP.GTU.FTZ.AND P1, PT, |R33|, +INF , PT ;  /* 0x7f8000002100780b */ /* 0x000fc80003f3c200 */
[----:B------:R-:W-:-:S13]  /*13f0*/  PLOP3.LUT P0, PT, P0, P1, PT, 0xf8, 0x8f ;  /* 0x00000000008f781c */ /* 0x000fda0000703f70 */
[----:B------:R-:W-:Y:S05]  /*1400*/  @P0 BRA `(.L_x_24) ;  /* 0x00000004004c0947 */ /* 0x000fea0003800000 */
[----:B------:R-:W-:-:S13]  /*1410*/  LOP3.LUT P0, RZ, R18, 0x7fffffff, R3, 0xc8, !PT ;  /* 0x7fffffff12ff7812 */ /* 0x000fda000780c803 */
[----:B------:R-:W-:Y:S05]  /*1420*/  @!P0 BRA `(.L_x_25) ;  /* 0x00000004003c8947 */ /* 0x000fea0003800000 */
[----:B------:R-:W-:Y:S02]  /*1430*/  FSETP.NEU.FTZ.AND P1, PT, |R3|, +INF , PT ;  /* 0x7f8000000300780b */ /* 0x000fe40003f3d200 */
[----:B------:R-:W-:Y:S02]  /*1440*/  FSETP.NEU.FTZ.AND P2, PT, |R33|, +INF , PT ;  /* 0x7f8000002100780b */ /* 0x000fe40003f5d200 */
[----:B------:R-:W-:-:S11]  /*1450*/  FSETP.NEU.FTZ.AND P0, PT, |R3|, +INF , PT ;  /* 0x7f8000000300780b */ /* 0x000fd60003f1d200 */
[----:B------:R-:W-:Y:S05]  /*1460*/  @!P2 BRA !P1, `(.L_x_25) ;  /* 0x00000004002ca947 */ /* 0x000fea0004800000 */
[----:B------:R-:W-:-:S04]  /*1470*/  LOP3.LUT P1, RZ, R3, 0x7fffffff, RZ, 0xc0, !PT ;  /* 0x7fffffff03ff7812 */ /* 0x000fc8000782c0ff */
[----:B------:R-:W-:-:S13]  /*1480*/  PLOP3.LUT P1, PT, P2, P1, PT, 0x2f, 0xf2 ;  /* 0x0000000000f2781c */ /* 0x000fda0001722577 */
[----:B------:R-:W-:Y:S05]  /*1490*/  @P1 BRA `(.L_x_26) ;  /* 0x0000000400181947 */ /* 0x000fea0003800000 */
[----:B------:R-:W-:-:S04]  /*14a0*/  LOP3.LUT P1, RZ, R18, 0x7fffffff, RZ, 0xc0, !PT ;  /* 0x7fffffff12ff7812 */ /* 0x000fc8000782c0ff */
[----:B------:R-:W-:-:S13]  /*14b0*/  PLOP3.LUT P0, PT, P0, P1, PT, 0x2f, 0xf2 ;  /* 0x0000000000f2781c */ /* 0x000fda0000702577 */
[----:B------:R-:W-:Y:S05]  /*14c0*/  @P0 BRA `(.L_x_27) ;  /* 0x0000000400000947 */ /* 0x000fea0003800000 */
[----:B------:R-:W-:Y:S02]  /*14d0*/  ISETP.GE.AND P0, PT, R19, RZ, PT ;  /* 0x000000ff1300720c */ /* 0x000fe40003f06270 */
[----:B------:R-:W-:-:S11]  /*14e0*/  ISETP.GE.AND P1, PT, R20, RZ, PT ;  /* 0x000000ff1400720c */ /* 0x000fd60003f26270 */
[----:B------:R-:W-:Y:S01]  /*14f0*/  @P0 IMAD.MOV.U32 R15, RZ, RZ, RZ ;  /* 0x000000ffff0f0224 */ /* 0x000fe200078e00ff */
[----:B------:R-:W-:Y:S01]  /*1500*/  @!P0 MOV R15, 0xffffffc0 ;  /* 0xffffffc0000f8802 */ /* 0x000fe20000000f00 */
[----:B------:R-:W-:Y:S01]  /*1510*/  @!P0 FFMA R3, R3, 1.84467440737095516160e+19, RZ ;  /* 0x5f80000003038823 */ /* 0x000fe200000000ff */
[----:B------:R-:W-:-:S03]  /*1520*/  @!P1 FFMA R18, R33, 1.84467440737095516160e+19, RZ ;  /* 0x5f80000021129823 */ /* 0x000fc600000000ff */
[----:B------:R-:W-:-:S07]  /*1530*/  @!P1 VIADD R15, R15, 0x40 ;  /* 0x000000400f0f9836 */ /* 0x000fce0000000000 */
.L_x_23:
[----:B------:R-:W-:Y:S01]  /*1540*/  LEA R19, R17, 0xc0800000, 0x17 ;  /* 0xc080000011137811 */ /* 0x000fe200078eb8ff */
[----:B------:R-:W-:Y:S04]  /*1550*/  BSSY.RECONVERGENT B4, `(.L_x_28) ;  /* 0x0000036000047945 */ /* 0x000fe80003800200 */
[----:B------:R-:W-:Y:S02]  /*1560*/  IMAD.IADD R19, R18, 0x1, -R19 ;  /* 0x0000000112137824 */ /* 0x000fe400078e0a13 */
[----:B------:R-:W-:Y:S02]  /*1570*/  VIADD R18, R21, 0xffffff81 ;  /* 0xffffff8115127836 */ /* 0x000fe40000000000 */
[----:B------:R-:W0:Y:S01]  /*1580*/  MUFU.RCP R20, R19 ;  /* 0x0000001300147308 */ /* 0x000e220000001000 */
[----:B------:R-:W-:Y:S01]  /*1590*/  FADD.FTZ R22, -R19, -RZ ;  /* 0x800000ff13167221 */ /* 0x000fe20000010100 */
[C---:B------:R-:W-:Y:S01]  /*15a0*/  IMAD R3, R18.reuse, -0x800000, R3 ;  /* 0xff80000012037824 */ /* 0x040fe200078e0203 */
[----:B------:R-:W-:-:S05]  /*15b0*/  IADD3 R18, PT, PT, R18, 0x7f, -R17 ;  /* 0x0000007f12127810 */ /* 0x000fca0007ffe811 */
[----:B------:R-:W-:Y:S02]  /*15c0*/  IMAD.IADD R18, R18, 0x1, R15 ;  /* 0x0000000112127824 */ /* 0x000fe400078e020f */
[----:B0-----:R-:W-:-:S04]  /*15d0*/  FFMA R21, R20, R22, 1 ;  /* 0x3f80000014157423 */ /* 0x001fc80000000016 */
[----:B------:R-:W-:-:S04]  /*15e0*/  FFMA R23, R20, R21, R20 ;  /* 0x0000001514177223 */ /* 0x000fc80000000014 */
[----:B------:R-:W-:-:S04]  /*15f0*/  FFMA R20, R3, R23, RZ ;  /* 0x0000001703147223 */ /* 0x000fc800000000ff */
[----:B------:R-:W-:-:S04]  /*1600*/  FFMA R21, R22, R20, R3 ;  /* 0x0000001416157223 */ /* 0x000fc80000000003 */
[----:B------:R-:W-:-:S04]  /*1610*/  FFMA R20, R23, R21, R20 ;  /* 0x0000001517147223 */ /* 0x000fc80000000014 */
[----:B------:R-:W-:-:S04]  /*1620*/  FFMA R21, R22, R20, R3 ;  /* 0x0000001416157223 */ /* 0x000fc80000000003 */
[----:B------:R-:W-:-:S05]  /*1630*/  FFMA R3, R23, R21, R20 ;  /* 0x0000001517037223 */ /* 0x000fca0000000014 */
[----:B------:R-:W-:-:S04]  /*1640*/  SHF.R.U32.HI R17, RZ, 0x17, R3 ;  /* 0x00000017ff117819 */ /* 0x000fc80000011603 */
[----:B------:R-:W-:-:S05]  /*1650*/  LOP3.LUT R17, R17, 0xff, RZ, 0xc0, !PT ;  /* 0x000000ff11117812 */ /* 0x000fca00078ec0ff */
[----:B------:R-:W-:-:S04]  /*1660*/  IMAD.IADD R19, R17, 0x1, R18 ;  /* 0x0000000111137824 */ /* 0x000fc800078e0212 */
[----:B------:R-:W-:-:S05]  /*1670*/  VIADD R15, R19, 0xffffffff ;  /* 0xffffffff130f7836 */ /* 0x000fca0000000000 */
[----:B------:R-:W-:-:S13]  /*1680*/  ISETP.GE.U32.AND P0, PT, R15, 0xfe, PT ;  /* 0x000000fe0f00780c */ /* 0x000fda0003f06070 */
[----:B------:R-:W-:Y:S05]  /*1690*/  @!P0 BRA `(.L_x_29) ;  /* 0x0000000000808947 */ /* 0x000fea0003800000 */
[----:B------:R-:W-:-:S13]  /*16a0*/  ISETP.GT.AND P0, PT, R19, 0xfe, PT ;  /* 0x000000fe1300780c */ /* 0x000fda0003f04270 */
[----:B------:R-:W-:Y:S05]  /*16b0*/  @P0 BRA `(.L_x_30) ;  /* 0x00000000006c0947 */ /* 0x000fea0003800000 */
[----:B------:R-:W-:-:S13]  /*16c0*/  ISETP.GE.AND P0, PT, R19, 0x1, PT ;  /* 0x000000011300780c */ /* 0x000fda0003f06270 */
[----:B------:R-:W-:Y:S05]  /*16d0*/  @P0 BRA `(.L_x_31) ;  /* 0x0000000000740947 */ /* 0x000fea0003800000 */
[----:B------:R-:W-:Y:S02]  /*16e0*/  ISETP.GE.AND P0, PT, R19, -0x18, PT ;  /* 0xffffffe81300780c */ /* 0x000fe40003f06270 */
[----:B------:R-:W-:-:S11]  /*16f0*/  LOP3.LUT R3, R3, 0x80000000, RZ, 0xc0, !PT ;  /* 0x8000000003037812 */ /* 0x000fd600078ec0ff */
[----:B------:R-:W-:Y:S05]  /*1700*/  @!P0 BRA `(.L_x_31) ;  /* 0x0000000000688947 */ /* 0x000fea0003800000 */
[CCC-:B------:R-:W-:Y:S01]  /*1710*/  FFMA.RZ R15, R23.reuse, R21.reuse, R20.reuse ;  /* 0x00000015170f7223 */ /* 0x1c0fe2000000c014 */
[-CC-:B------:R-:W-:Y:S01]  /*1720*/  FFMA.RM R18, R23, R21.reuse, R20.reuse ;  /* 0x0000001517127223 */ /* 0x180fe20000004014 */
[C---:B------:R-:W-:Y:S02]  /*1730*/  ISETP.NE.AND P2, PT, R19.reuse, RZ, PT ;  /* 0x000000ff1300720c */ /* 0x040fe40003f45270 */
[----:B------:R-:W-:Y:S02]  /*1740*/  ISETP.NE.AND P1, PT, R19, RZ, PT ;  /* 0x000000ff1300720c */ /* 0x000fe40003f25270 */
[----:B------:R-:W-:Y:S01]  /*1750*/  LOP3.LUT R17, R15, 0x7fffff, RZ, 0xc0, !PT ;  /* 0x007fffff0f117812 */ /* 0x000fe200078ec0ff */
[----:B------:R-:W-:Y:S01]  /*1760*/  FFMA.RP R15, R23, R21, R20 ;  /* 0x00000015170f7223 */ /* 0x000fe20000008014 */
[----:B------:R-:W-:Y:S02]  /*1770*/  VIADD R20, R19, 0x20 ;  /* 0x0000002013147836 */ /* 0x000fe40000000000 */
[----:B------:R-:W-:Y:S01]  /*1780*/  LOP3.LUT R17, R17, 0x800000, RZ, 0xfc, !PT ;  /* 0x0080000011117812 */ /* 0x000fe200078efcff */
[----:B------:R-:W-:Y:S01]  /*1790*/  IMAD.MOV R19, RZ, RZ, -R19 ;  /* 0x000000ffff137224 */ /* 0x000fe200078e0a13 */
[----:B------:R-:W-:-:S02]  /*17a0*/  FSETP.NEU.FTZ.AND P0, PT, R15, R18, PT ;  /* 0x000000120f00720b */ /* 0x000fc40003f1d000 */
[----:B------:R-:W-:Y:S02]  /*17b0*/  SHF.L.U32 R20, R17, R20, RZ ;  /* 0x0000001411147219 */ /* 0x000fe400000006ff */
[----:B------:R-:W-:Y:S02]  /*17c0*/  SEL R18, R19, RZ, P2 ;  /* 0x000000ff13127207 */ /* 0x000fe40001000000 */
[----:B------:R-:W-:Y:S02]  /*17d0*/  ISETP.NE.AND P1, PT, R20, RZ, P1 ;  /* 0x000000ff1400720c */ /* 0x000fe40000f25270 */
[----:B------:R-:W-:Y:S02]  /*17e0*/  SHF.R.U32.HI R18, RZ, R18, R17 ;  /* 0x00000012ff127219 */ /* 0x000fe40000011611 */
[----:B------:R-:W-:Y:S02]  /*17f0*/  PLOP3.LUT P0, PT, P0, P1, PT, 0xf8, 0x8f ;  /* 0x00000000008f781c */ /* 0x000fe40000703f70 */
[----:B------:R-:W-:-:S02]  /*1800*/  SHF.R.U32.HI R20, RZ, 0x1, R18 ;  /* 0x00000001ff147819 */ /* 0x000fc40000011612 */
[----:B------:R-:W-:-:S04]  /*1810*/  SEL R15, RZ, 0x1, !P0 ;  /* 0x00000001ff0f7807 */ /* 0x000fc80004000000 */
[----:B------:R-:W-:-:S04]  /*1820*/  LOP3.LUT R15, R15, 0x1, R20, 0xf8, !PT ;  /* 0x000000010f0f7812 */ /* 0x000fc800078ef814 */
[----:B------:R-:W-:-:S05]  /*1830*/  LOP3.LUT R15, R15, R18, RZ, 0xc0, !PT ;  /* 0x000000120f0f7212 */ /* 0x000fca00078ec0ff */
[----:B------:R-:W-:-:S05]  /*1840*/  IMAD.IADD R20, R20, 0x1, R15 ;  /* 0x0000000114147824 */ /* 0x000fca00078e020f */
[----:B------:R-:W-:Y:S01]  /*1850*/  LOP3.LUT R3, R20, R3, RZ, 0xfc, !PT ;  /* 0x0000000314037212 */ /* 0x000fe200078efcff */
[----:B------:R-:W-:Y:S06]  /*1860*/  BRA `(.L_x_31) ;  /* 0x0000000000107947 */ /* 0x000fec0003800000 */
.L_x_30:
[----:B------:R-:W-:-:S04]  /*1870*/  LOP3.LUT R3, R3, 0x80000000, RZ, 0xc0, !PT ;  /* 0x8000000003037812 */ /* 0x000fc800078ec0ff */
[----:B------:R-:W-:Y:S01]  /*1880*/  LOP3.LUT R3, R3, 0x7f800000, RZ, 0xfc, !PT ;  /* 0x7f80000003037812 */ /* 0x000fe200078efcff */
[----:B------:R-:W-:Y:S06]  /*1890*/  BRA `(.L_x_31) ;  /* 0x0000000000047947 */ /* 0x000fec0003800000 */
.L_x_29:
[----:B------:R-:W-:-:S07]  /*18a0*/  IMAD R3, R18, 0x800000, R3 ;  /* 0x0080000012037824 */ /* 0x000fce00078e0203 */
.L_x_31:
[----:B------:R-:W-:Y:S05]  /*18b0*/  BSYNC.RECONVERGENT B4 ;  /* 0x0000000000047941 */ /* 0x000fea0003800200 */
.L_x_28:
[----:B------:R-:W-:Y:S05]  /*18c0*/  BRA `(.L_x_32) ;  /* 0x0000000000207947 */ /* 0x000fea0003800000 */
.L_x_27:
[----:B------:R-:W-:-:S04]  /*18d0*/  LOP3.LUT R3, R18, 0x80000000, R3, 0x48, !PT ;  /* 0x8000000012037812 */ /* 0x000fc800078e4803 */
[----:B------:R-:W-:Y:S01]  /*18e0*/  LOP3.LUT R3, R3, 0x7f800000, RZ, 0xfc, !PT ;  /* 0x7f80000003037812 */ /* 0x000fe200078efcff */
[----:B------:R-:W-:Y:S06]  /*18f0*/  BRA `(.L_x_32) ;  /* 0x0000000000147947 */ /* 0x000fec0003800000 */
.L_x_26:
[----:B------:R-:W-:Y:S01]  /*1900*/  LOP3.LUT R3, R18, 0x80000000, R3, 0x48, !PT ;  /* 0x8000000012037812 */ /* 0x000fe200078e4803 */
[----:B------:R-:W-:Y:S06]  /*1910*/  BRA `(.L_x_32) ;  /* 0x00000000000c7947 */ /* 0x000fec0003800000 */
.L_x_25:
[----:B------:R-:W0:Y:S01]  /*1920*/  MUFU.RSQ R3, -QNAN ;  /* 0xffc0000000037908 */ /* 0x000e220000001400 */
[----:B------:R-:W-:Y:S05]  /*1930*/  BRA `(.L_x_32) ;  /* 0x0000000000047947 */ /* 0x000fea0003800000 */
.L_x_24:
[----:B------:R-:W-:-:S07]  /*1940*/  FADD.FTZ R3, R3, R33 ;  /* 0x0000002103037221 */ /* 0x000fce0000010000 */
.L_x_32:
[----:B------:R-:W-:Y:S05]  /*1950*/  BSYNC.RECONVERGENT B3 ;  /* 0x0000000000037941 */ /* 0x000fea0003800200 */
.L_x_22:
[----:B------:R-:W-:Y:S02]  /*1960*/  IMAD.MOV.U32 R18, RZ, RZ, R4 ;  /* 0x000000ffff127224 */ /* 0x000fe400078e0004 */
[----:B------:R-:W-:-:S04]  /*1970*/  IMAD.MOV.U32 R19, RZ, RZ, 0x0 ;  /* 0x00000000ff137424 */ /* 0x000fc800078e00ff */
[----:B0-----:R-:W-:Y:S05]  /*1980*/  RET.REL.NODEC R18 `(_Z22print_obstacles_kernelPhS_S_Pfffffffiii) ;  /* 0xffffffe4129c7950 */ /* 0x001fea0003c3ffff */
.L_x_33:
[----:B------:R-:W-:-:S00]  /*1990*/  BRA `(.L_x_33) ;  /* 0xfffffffc00fc7947 */ /* 0x000fc0000383ffff */
[----:B------:R-:W-:-:S00]  /*19a0*/  NOP ;  /* 0x0000000000007918 */ /* 0x000fc00000000000 */
        /* <DEDUP_REMOVED lines=13> */
.L_x_36:


//--------------------- .nv.shared.reserved.0     --------------------------
	.section	.nv.shared.reserved.0,"aw",@nobits
	.weak		__nv_reservedSMEM_offset_0_alias
	.size		__nv_reservedSMEM_offset_0_alias, 0, 64
	.other		__nv_reservedSMEM_offset_0_alias,@"STO_CUDA_RESERVED_SHARED STV_DEFAULT"
__nv_reservedSMEM_offset_0_alias:
	.zero		0
	.zero		64


//--------------------- .nv.constant0._Z22print_obstacles_kernelPhS_S_Pfffffffiii --------------------------
	.section	.nv.constant0._Z22print_obstacles_kernelPhS_S_Pfffffffiii,"a",@progbits
	.sectionflags	@""
	.align	4
.nv.constant0._Z22print_obstacles_kernelPhS_S_Pfffffffiii:
	.zero		964


//--------------------- SYMBOLS --------------------------

	.type		.nv.reservedSmem.offset0,@object
	.size		.nv.reservedSmem.offset0,0x4
